def attn_fwd(
    Q,
    K,
    V,
    Out,
    Lse,
    sm_scale,
    stride_qz,
    stride_qh,
    stride_qm,
    stride_qk,
    stride_kz,
    stride_kh,
    stride_kn,
    stride_kk,
    stride_vz,
    stride_vh,
    stride_vn,
    stride_vk,
    stride_oz,
    stride_oh,
    stride_om,
    stride_ok,
    seqlen_q,
    seqlen_k,
    BLOCK_M: tl.constexpr,
    BLOCK_N: tl.constexpr,
    HEAD_DIM: tl.constexpr,
    CAUSAL: tl.constexpr,
):
    start_m = tl.program_id(0)
    off_hz = tl.program_id(1)
    q_off = off_hz * stride_qh
    k_off = off_hz * stride_kh
    v_off = off_hz * stride_vh
    offs_m = start_m * BLOCK_M + tl.arange(0, BLOCK_M)
    offs_d = tl.arange(0, HEAD_DIM)
    offs_n = tl.arange(0, BLOCK_N)
    q_ptrs = Q + q_off + offs_m[:, None] * stride_qm + offs_d[None, :] * stride_qk
    k_ptrs = K + k_off + offs_d[:, None] * stride_kk + offs_n[None, :] * stride_kn
    v_ptrs = V + v_off + offs_n[:, None] * stride_vn + offs_d[None, :] * stride_vk
    m_i = tl.full([BLOCK_M], float("-inf"), dtype=tl.float32)
    l_i = tl.zeros([BLOCK_M], dtype=tl.float32) + 1.0
    acc = tl.zeros([BLOCK_M, HEAD_DIM], dtype=tl.float32)
    q = tl.load(q_ptrs)
    acc, l_i, m_i = _attn_fwd_inner(
        acc,
        l_i,
        m_i,
        q,
        k_ptrs,
        v_ptrs,
        sm_scale,
        stride_kn,
        stride_vn,
        start_m,
        seqlen_k,
        BLOCK_M,
        BLOCK_N,
        HEAD_DIM,
        CAUSAL,
    )
    acc = acc / l_i[:, None]
    lse = m_i + tl.math.log2(l_i) / 1.4426950408889634
    o_ptrs = (
        Out
        + off_hz * stride_oh
        + offs_m[:, None] * stride_om
        + offs_d[None, :] * stride_ok
    )
    tl.store(o_ptrs, acc.to(Out.dtype.element_ty))
    tl.store(Lse + off_hz * seqlen_q + offs_m, lse)

# config = {"BLOCK_M": 64, "BLOCK_N": 64, "HEAD_DIM": 128, "arch": "sm_90", "causal": true, "dtype": "fp8e4m3", "num_stages": 2, "num_warps": 8}
# arch = sm_90


// ===== COMPILED SASS (sm_90a) =====

	.target	sm_90a

	.elftype	@"ET_EXEC"


//--------------------- .note.nv.tkinfo           --------------------------
	.section	.note.nv.tkinfo,"",@"SHT_NOTE"
	.sectionflags	@"SHF_NOTE_NV_TKINFO"
	.tkinfo
        /*0018*/ 	.word	0x00000002
        /*0030*/ 	.string	""
        /*0030*/ 	.string	"ptxas"
        /*0030*/ 	.string	"Cuda compilation tools, release 13.0, V13.0.88"
        /*0030*/ 	.string	"Build cuda_13.0.r13.0/compiler.36424714_0"
        /*0030*/ 	.string	"-v  -suppress-debug-info  -lineinfo  -arch sm_90a "



//--------------------- .note.nv.cuinfo           --------------------------
	.section	.note.nv.cuinfo,"",@"SHT_NOTE"
	.sectionflags	@"SHF_NOTE_NV_CUINFO"
        /*0018*/ 	.short	0x0002
        /*001a*/ 	.short	0x005a
        /*001c*/ 	.short	0x0082
	.zero		2


//--------------------- .nv.info                  --------------------------
	.section	.nv.info,"",@"SHT_CUDA_INFO"
	.align	4


	//----- nvinfo : EIATTR_REGCOUNT
	.align		4
        /*0000*/ 	.byte	0x04, 0x2f
        /*0002*/ 	.short	(.L_2 - .L_1)
	.align		4
.L_1:
        /*0004*/ 	.word	index@(attn_fwd)
        /*0008*/ 	.word	0x000000ff


	//----- nvinfo : EIATTR_FRAME_SIZE
	.align		4
.L_2:
        /*000c*/ 	.byte	0x04, 0x11
        /*000e*/ 	.short	(.L_4 - .L_3)
	.align		4
.L_3:
        /*0010*/ 	.word	index@(attn_fwd)
        /*0014*/ 	.word	0x00000000


	//----- nvinfo : EIATTR_MIN_STACK_SIZE
	.align		4
.L_4:
        /*0018*/ 	.byte	0x04, 0x12
        /*001a*/ 	.short	(.L_6 - .L_5)
	.align		4
.L_5:
        /*001c*/ 	.word	index@(attn_fwd)
        /*0020*/ 	.word	0x00000000
.L_6:


//--------------------- .nv.compat                --------------------------
	.section	.nv.compat,"",@"SHT_CUDA_COMPAT_INFO"
	.align	4
        /*0000*/ 	.byte	0x02, 0x09, 0x01, 0x00, 0x02, 0x02, 0x04, 0x00, 0x02, 0x05, 0x05, 0x00, 0x03, 0x07, 0x01, 0x01
        /*0010*/ 	.byte	0x02, 0x03, 0x00, 0x00, 0x02, 0x06, 0x01, 0x00, 0x04, 0x0b, 0x08, 0x00, 0x00, 0x00, 0x00, 0x00
        /*0020*/ 	.byte	0x00, 0x00, 0x00, 0x00


//--------------------- .nv.info.attn_fwd         --------------------------
	.section	.nv.info.attn_fwd,"",@"SHT_CUDA_INFO"
	.sectionflags	@""
	.align	4


	//----- nvinfo : EIATTR_CUDA_API_VERSION
	.align		4
        /*0000*/ 	.byte	0x04, 0x37
        /*0002*/ 	.short	(.L_8 - .L_7)
.L_7:
        /*0004*/ 	.word	0x00000082


	//----- nvinfo : EIATTR_KPARAM_INFO
	.align		4
.L_8:
        /*0008*/ 	.byte	0x04, 0x17
        /*000a*/ 	.short	(.L_10 - .L_9)
.L_9:
        /*000c*/ 	.word	0x00000000
        /*0010*/ 	.short	0x0019
        /*0012*/ 	.short	0x0080
        /*0014*/ 	.byte	0x00, 0xf4, 0x21, 0x00


	//----- nvinfo : EIATTR_KPARAM_INFO
	.align		4
.L_10:
        /*0018*/ 	.byte	0x04, 0x17
        /*001a*/ 	.short	(.L_12 - .L_11)
.L_11:
        /*001c*/ 	.word	0x00000000
        /*0020*/ 	.short	0x0018
        /*0022*/ 	.short	0x0078
        /*0024*/ 	.byte	0x00, 0xf4, 0x21, 0x00


	//----- nvinfo : EIATTR_KPARAM_INFO
	.align		4
.L_12:
        /*0028*/ 	.byte	0x04, 0x17
        /*002a*/ 	.short	(.L_14 - .L_13)
.L_13:
        /*002c*/ 	.word	0x00000000
        /*0030*/ 	.short	0x0017
        /*0032*/ 	.short	0x0070
        /*0034*/ 	.byte	0x00, 0xf0, 0x11, 0x00


	//----- nvinfo : EIATTR_KPARAM_INFO
	.align		4
.L_14:
        /*0038*/ 	.byte	0x04, 0x17
        /*003a*/ 	.short	(.L_16 - .L_15)
.L_15:
        /*003c*/ 	.word	0x00000000
        /*0040*/ 	.short	0x0016
        /*0042*/ 	.short	0x006c
        /*0044*/ 	.byte	0x00, 0xf0, 0x11, 0x00


	//----- nvinfo : EIATTR_KPARAM_INFO
	.align		4
.L_16:
        /*0048*/ 	.byte	0x04, 0x17
        /*004a*/ 	.short	(.L_18 - .L_17)
.L_17:
        /*004c*/ 	.word	0x00000000
        /*0050*/ 	.short	0x0015
        /*0052*/ 	.short	0x0068
        /*0054*/ 	.byte	0x00, 0xf0, 0x11, 0x00


	//----- nvinfo : EIATTR_KPARAM_INFO
	.align		4
.L_18:
        /*0058*/ 	.byte	0x04, 0x17
        /*005a*/ 	.short	(.L_20 - .L_19)
.L_19:
        /*005c*/ 	.word	0x00000000
        /*0060*/ 	.short	0x0014
        /*0062*/ 	.short	0x0064
        /*0064*/ 	.byte	0x00, 0xf0, 0x11, 0x00


	//----- nvinfo : EIATTR_KPARAM_INFO
	.align		4
.L_20:
        /*0068*/ 	.byte	0x04, 0x17
        /*006a*/ 	.short	(.L_22 - .L_21)
.L_21:
        /*006c*/ 	.word	0x00000000
        /*0070*/ 	.short	0x0013
        /*0072*/ 	.short	0x0060
        /*0074*/ 	.byte	0x00, 0xf0, 0x11, 0x00


	//----- nvinfo : EIATTR_KPARAM_INFO
	.align		4
.L_22:
        /*0078*/ 	.byte	0x04, 0x17
        /*007a*/ 	.short	(.L_24 - .L_23)
.L_23:
        /*007c*/ 	.word	0x00000000
        /*0080*/ 	.short	0x0012
        /*0082*/ 	.short	0x005c
        /*0084*/ 	.byte	0x00, 0xf0, 0x11, 0x00


	//----- nvinfo : EIATTR_KPARAM_INFO
	.align		4
.L_24:
        /*0088*/ 	.byte	0x04, 0x17
        /*008a*/ 	.short	(.L_26 - .L_25)
.L_25:
        /*008c*/ 	.word	0x00000000
        /*0090*/ 	.short	0x0011
        /*0092*/ 	.short	0x0058
        /*0094*/ 	.byte	0x00, 0xf0, 0x11, 0x00


	//----- nvinfo : EIATTR_KPARAM_INFO
	.align		4
.L_26:
        /*0098*/ 	.byte	0x04, 0x17
        /*009a*/ 	.short	(.L_28 - .L_27)
.L_27:
        /*009c*/ 	.word	0x00000000
        /*00a0*/ 	.short	0x0010
        /*00a2*/ 	.short	0x0054
        /*00a4*/ 	.byte	0x00, 0xf0, 0x11, 0x00


	//----- nvinfo : EIATTR_KPARAM_INFO
	.align		4
.L_28:
        /*00a8*/ 	.byte	0x04, 0x17
        /*00aa*/ 	.short	(.L_30 - .L_29)
.L_29:
        /*00ac*/ 	.word	0x00000000
        /*00b0*/ 	.short	0x000f
        /*00b2*/ 	.short	0x0050
        /*00b4*/ 	.byte	0x00, 0xf0, 0x11, 0x00


	//----- nvinfo : EIATTR_KPARAM_INFO
	.align		4
.L_30:
        /*00b8*/ 	.byte	0x04, 0x17
        /*00ba*/ 	.short	(.L_32 - .L_31)
.L_31:
        /*00bc*/ 	.word	0x00000000
        /*00c0*/ 	.short	0x000e
        /*00c2*/ 	.short	0x004c
        /*00c4*/ 	.byte	0x00, 0xf0, 0x11, 0x00


	//----- nvinfo : EIATTR_KPARAM_INFO
	.align		4
.L_32:
        /*00c8*/ 	.byte	0x04, 0x17
        /*00ca*/ 	.short	(.L_34 - .L_33)
.L_33:
        /*00cc*/ 	.word	0x00000000
        /*00d0*/ 	.short	0x000d
        /*00d2*/ 	.short	0x0048
        /*00d4*/ 	.byte	0x00, 0xf0, 0x11, 0x00


	//----- nvinfo : EIATTR_KPARAM_INFO
	.align		4
.L_34:
        /*00d8*/ 	.byte	0x04, 0x17
        /*00da*/ 	.short	(.L_36 - .L_35)
.L_35:
        /*00dc*/ 	.word	0x00000000
        /*00e0*/ 	.short	0x000c
        /*00e2*/ 	.short	0x0044
        /*00e4*/ 	.byte	0x00, 0xf0, 0x11, 0x00


	//----- nvinfo : EIATTR_KPARAM_INFO
	.align		4
.L_36:
        /*00e8*/ 	.byte	0x04, 0x17
        /*00ea*/ 	.short	(.L_38 - .L_37)
.L_37:
        /*00ec*/ 	.word	0x00000000
        /*00f0*/ 	.short	0x000b
        /*00f2*/ 	.short	0x0040
        /*00f4*/ 	.byte	0x00, 0xf0, 0x11, 0x00


	//----- nvinfo : EIATTR_KPARAM_INFO
	.align		4
.L_38:
        /*00f8*/ 	.byte	0x04, 0x17
        /*00fa*/ 	.short	(.L_40 - .L_39)
.L_39:
        /*00fc*/ 	.word	0x00000000
        /*0100*/ 	.short	0x000a
        /*0102*/ 	.short	0x003c
        /*0104*/ 	.byte	0x00, 0xf0, 0x11, 0x00


	//----- nvinfo : EIATTR_KPARAM_INFO
	.align		4
.L_40:
        /*0108*/ 	.byte	0x04, 0x17
        /*010a*/ 	.short	(.L_42 - .L_41)
.L_41:
        /*010c*/ 	.word	0x00000000
        /*0110*/ 	.short	0x0009
        /*0112*/ 	.short	0x0038
        /*0114*/ 	.byte	0x00, 0xf0, 0x11, 0x00


	//----- nvinfo : EIATTR_KPARAM_INFO
	.align		4
.L_42:
        /*0118*/ 	.byte	0x04, 0x17
        /*011a*/ 	.short	(.L_44 - .L_43)
.L_43:
        /*011c*/ 	.word	0x00000000
        /*0120*/ 	.short	0x0008
        /*0122*/ 	.short	0x0034
        /*0124*/ 	.byte	0x00, 0xf0, 0x11, 0x00


	//----- nvinfo : EIATTR_KPARAM_INFO
	.align		4
.L_44:
        /*0128*/ 	.byte	0x04, 0x17
        /*012a*/ 	.short	(.L_46 - .L_45)
.L_45:
        /*012c*/ 	.word	0x00000000
        /*0130*/ 	.short	0x0007
        /*0132*/ 	.short	0x0030
        /*0134*/ 	.byte	0x00, 0xf0, 0x11, 0x00


	//----- nvinfo : EIATTR_KPARAM_INFO
	.align		4
.L_46:
        /*0138*/ 	.byte	0x04, 0x17
        /*013a*/ 	.short	(.L_48 - .L_47)
.L_47:
        /*013c*/ 	.word	0x00000000
        /*0140*/ 	.short	0x0006
        /*0142*/ 	.short	0x002c
        /*0144*/ 	.byte	0x00, 0xf0, 0x11, 0x00


	//----- nvinfo : EIATTR_KPARAM_INFO
	.align		4
.L_48:
        /*0148*/ 	.byte	0x04, 0x17
        /*014a*/ 	.short	(.L_50 - .L_49)
.L_49:
        /*014c*/ 	.word	0x00000000
        /*0150*/ 	.short	0x0005
        /*0152*/ 	.short	0x0028
        /*0154*/ 	.byte	0x00, 0xf0, 0x11, 0x00


	//----- nvinfo : EIATTR_KPARAM_INFO
	.align		4
.L_50:
        /*0158*/ 	.byte	0x04, 0x17
        /*015a*/ 	.short	(.L_52 - .L_51)
.L_51:
        /*015c*/ 	.word	0x00000000
        /*0160*/ 	.short	0x0004
        /*0162*/ 	.short	0x0020
        /*0164*/ 	.byte	0x00, 0xf4, 0x21, 0x00


	//----- nvinfo : EIATTR_KPARAM_INFO
	.align		4
.L_52:
        /*0168*/ 	.byte	0x04, 0x17
        /*016a*/ 	.short	(.L_54 - .L_53)
.L_53:
        /*016c*/ 	.word	0x00000000
        /*0170*/ 	.short	0x0003
        /*0172*/ 	.short	0x0018
        /*0174*/ 	.byte	0x00, 0xf4, 0x21, 0x00


	//----- nvinfo : EIATTR_KPARAM_INFO
	.align		4
.L_54:
        /*0178*/ 	.byte	0x04, 0x17
        /*017a*/ 	.short	(.L_56 - .L_55)
.L_55:
        /*017c*/ 	.word	0x00000000
        /*0180*/ 	.short	0x0002
        /*0182*/ 	.short	0x0010
        /*0184*/ 	.byte	0x00, 0xf4, 0x21, 0x00


	//----- nvinfo : EIATTR_KPARAM_INFO
	.align		4
.L_56:
        /*0188*/ 	.byte	0x04, 0x17
        /*018a*/ 	.short	(.L_58 - .L_57)
.L_57:
        /*018c*/ 	.word	0x00000000
        /*0190*/ 	.short	0x0001
        /*0192*/ 	.short	0x0008
        /*0194*/ 	.byte	0x00, 0xf4, 0x21, 0x00


	//----- nvinfo : EIATTR_KPARAM_INFO
	.align		4
.L_58:
        /*0198*/ 	.byte	0x04, 0x17
        /*019a*/ 	.short	(.L_60 - .L_59)
.L_59:
        /*019c*/ 	.word	0x00000000
        /*01a0*/ 	.short	0x0000
        /*01a2*/ 	.short	0x0000
        /*01a4*/ 	.byte	0x00, 0xf4, 0x21, 0x00


	//----- nvinfo : EIATTR_SPARSE_MMA_MASK
	.align		4
.L_60:
        /*01a8*/ 	.byte	0x03, 0x50
        /*01aa*/ 	.short	0x0000


	//----- nvinfo : EIATTR_MAXREG_COUNT
	.align		4
        /*01ac*/ 	.byte	0x03, 0x1b
        /*01ae*/ 	.short	0x00ff


	//----- nvinfo : EIATTR_NUM_BARRIERS
	.align		4
        /*01b0*/ 	.byte	0x02, 0x4c
        /*01b2*/ 	.byte	0x01
	.zero		1


	//----- nvinfo : EIATTR_MERCURY_ISA_VERSION
	.align		4
        /*01b4*/ 	.byte	0x03, 0x5f
        /*01b6*/ 	.short	0x0101


	//----- nvinfo : EIATTR_COOP_GROUP_MASK_REGIDS
	.align		4
        /*01b8*/ 	.byte	0x04, 0x29
        /*01ba*/ 	.short	(.L_62 - .L_61)


	//   ....[0]....
.L_61:
        /*01bc*/ 	.word	0xffffffff


	//   ....[1]....
        /*01c0*/ 	.word	0xffffffff


	//   ....[2]....
        /*01c4*/ 	.word	0xffffffff


	//   ....[3]....
        /*01c8*/ 	.word	0xffffffff


	//   ....[4]....
        /*01cc*/ 	.word	0xffffffff


	//   ....[5]....
        /*01d0*/ 	.word	0xffffffff


	//   ....[6]....
        /*01d4*/ 	.word	0xffffffff


	//   ....[7]....
        /*01d8*/ 	.word	0xffffffff


	//   ....[8]....
        /*01dc*/ 	.word	0xffffffff


	//   ....[9]....
        /*01e0*/ 	.word	0xffffffff


	//   ....[10]....
        /*01e4*/ 	.word	0xffffffff


	//   ....[11]....
        /*01e8*/ 	.word	0xffffffff


	//   ....[12]....
        /*01ec*/ 	.word	0xffffffff


	//   ....[13]....
        /*01f0*/ 	.word	0xffffffff


	//   ....[14]....
        /*01f4*/ 	.word	0xffffffff


	//   ....[15]....
        /*01f8*/ 	.word	0xffffffff


	//----- nvinfo : EIATTR_COOP_GROUP_INSTR_OFFSETS
	.align		4
.L_62:
        /*01fc*/ 	.byte	0x04, 0x28
        /*01fe*/ 	.short	(.L_64 - .L_63)


	//   ....[0]....
.L_63:
        /*0200*/ 	.word	0x000038e0


	//   ....[1]....
        /*0204*/ 	.word	0x000039a0


	//   ....[2]....
        /*0208*/ 	.word	0x00003bc0


	//   ....[3]....
        /*020c*/ 	.word	0x00003c70


	//   ....[4]....
        /*0210*/ 	.word	0x00004380


	//   ....[5]....
        /*0214*/ 	.word	0x000043b0


	//   ....[6]....
        /*0218*/ 	.word	0x000043c0


	//   ....[7]....
        /*021c*/ 	.word	0x000043d0


	//   ....[8]....
        /*0220*/ 	.word	0x00004670


	//   ....[9]....
        /*0224*/ 	.word	0x00004690


	//   ....[10]....
        /*0228*/ 	.word	0x000046b0


	//   ....[11]....
        /*022c*/ 	.word	0x000046d0


	//   ....[12]....
        /*0230*/ 	.word	0x00004c90


	//   ....[13]....
        /*0234*/ 	.word	0x00004ca0


	//   ....[14]....
        /*0238*/ 	.word	0x00004cf0


	//   ....[15]....
        /*023c*/ 	.word	0x00004d00


	//----- nvinfo : EIATTR_EXIT_INSTR_OFFSETS
	.align		4
.L_64:
        /*0240*/ 	.byte	0x04, 0x1c
        /*0242*/ 	.short	(.L_66 - .L_65)


	//   ....[0]....
.L_65:
        /*0244*/ 	.word	0x00006e10


	//   ....[1]....
        /*0248*/ 	.word	0x00006e40


	//----- nvinfo : EIATTR_REQNTID
	.align		4
.L_66:
        /*024c*/ 	.byte	0x04, 0x10
        /*024e*/ 	.short	(.L_68 - .L_67)
.L_67:
        /*0250*/ 	.word	0x00000100
        /*0254*/ 	.word	0x00000001
        /*0258*/ 	.word	0x00000001


	//----- nvinfo : EIATTR_CBANK_PARAM_SIZE
	.align		4
.L_68:
        /*025c*/ 	.byte	0x03, 0x19
        /*025e*/ 	.short	0x0088


	//----- nvinfo : EIATTR_PARAM_CBANK
	.align		4
        /*0260*/ 	.byte	0x04, 0x0a
        /*0262*/ 	.short	(.L_70 - .L_69)
	.align		4
.L_69:
        /*0264*/ 	.word	index@(.nv.constant0.attn_fwd)
        /*0268*/ 	.short	0x0210
        /*026a*/ 	.short	0x0088


	//----- nvinfo : EIATTR_SW_WAR
	.align		4
.L_70:
        /*026c*/ 	.byte	0x04, 0x36
        /*026e*/ 	.short	(.L_72 - .L_71)
.L_71:
        /*0270*/ 	.word	0x00000008
.L_72:


//--------------------- .nv.callgraph             --------------------------
	.section	.nv.callgraph,"",@"SHT_CUDA_CALLGRAPH"
	.align	4
	.sectionentsize	8
	.align		4
        /*0000*/ 	.word	0x00000000
	.align		4
        /*0004*/ 	.word	0xffffffff
	.align		4
        /*0008*/ 	.word	0x00000000
	.align		4
        /*000c*/ 	.word	0xfffffffe
	.align		4
        /*0010*/ 	.word	0x00000000
	.align		4
        /*0014*/ 	.word	0xfffffffd
	.align		4
        /*0018*/ 	.word	0x00000000
	.align		4
        /*001c*/ 	.word	0xfffffffc


//--------------------- .nv.constant4             --------------------------
	.section	.nv.constant4,"a",@progbits
	.align	8
	.align		8
.nv.constant4:
        /*0000*/ 	.dword	_$_str


//--------------------- .text.attn_fwd            --------------------------
	.section	.text.attn_fwd,"ax",@progbits
	.align	128
        .global         attn_fwd
        .type           attn_fwd,@function
        .size           attn_fwd,(.L_x_3 - attn_fwd)
        .other          attn_fwd,@"STO_CUDA_ENTRY STV_DEFAULT"
attn_fwd:
.text.attn_fwd:
[----:B------:R-:W0:Y:S01]  /*0000*/  LDC R1, c[0x0][0x28] ;  /* 0x00000a00ff017b82 */ /* 0x000e220000000800 */
[----:B------:R-:W1:Y:S07]  /*0010*/  S2R R57, SR_CTAID.X ;  /* 0x0000000000397919 */ /* 0x000e6e0000002500 */
[----:B------:R-:W2:Y:S01]  /*0020*/  S2UR UR42, SR_CTAID.Y ;  /* 0x00000000002a79c3 */ /* 0x000ea20000002600 */
[----:B------:R-:W-:Y:S01]  /*0030*/  ULDC.64 UR4, c[0x0][0x240] ;  /* 0x0000900000047ab9 */ /* 0x000fe20000000a00 */
[----:B------:R-:W-:Y:S01]  /*0040*/  ULDC.64 UR44, c[0x0][0x208] ;  /* 0x00008200002c7ab9 */ /* 0x000fe20000000a00 */
[----:B------:R-:W3:Y:S05]  /*0050*/  S2R R0, SR_TID.X ;  /* 0x0000000000007919 */ /* 0x000eea0000002100 */
[----:B------:R-:W4:Y:S08]  /*0060*/  LDC R60, c[0x0][0x248] ;  /* 0x00009200ff3c7b82 */ /* 0x000f300000000800 */
[----:B------:R-:W5:Y:S01]  /*0070*/  LDC.64 R52, c[0x0][0x210] ;  /* 0x00008400ff347b82 */ /* 0x000f620000000a00 */
[----:B--2---:R-:W-:Y:S01]  /*0080*/  UIMAD UR4, UR42, UR4, URZ ;  /* 0x000000042a0472a4 */ /* 0x004fe2000f8e023f */
[----:B-1----:R-:W-:Y:S01]  /*0090*/  IMAD.SHL.U32 R57, R57, 0x40, RZ ;  /* 0x0000004039397824 */ /* 0x002fe200078e00ff */
[----:B---3--:R-:W-:-:S04]  /*00a0*/  SHF.R.U32.HI R56, RZ, 0x6, R0 ;  /* 0x00000006ff387819 */ /* 0x008fc80000011600 */
[----:B------:R-:W-:Y:S02]  /*00b0*/  LOP3.LUT R2, R57, 0x3f, R0, 0xf8, !PT ;  /* 0x0000003f39027812 */ /* 0x000fe400078ef800 */
[----:B------:R-:W-:Y:S02]  /*00c0*/  SGXT.U32 R56, R56, 0x2 ;  /* 0x000000023838781a */ /* 0x000fe40000000000 */
[----:B------:R-:W-:Y:S01]  /*00d0*/  LEA.HI R6, R0, 0xc, RZ, 0x1a ;  /* 0x0000000c00067811 */ /* 0x000fe200078fd0ff */
[----:B------:R-:W-:Y:S01]  /*00e0*/  IMAD R3, R2, UR5, RZ ;  /* 0x0000000502037c24 */ /* 0x000fe2000f8e02ff */
[----:B------:R-:W-:Y:S01]  /*00f0*/  USHF.R.S32.HI UR5, URZ, 0x1f, UR4 ;  /* 0x0000001f3f057899 */ /* 0x000fe20008011404 */
[-C--:B----4-:R-:W-:Y:S01]  /*0100*/  IMAD R5, R56, R60.reuse, RZ ;  /* 0x0000003c38057224 */ /* 0x090fe200078e02ff */
[----:B------:R-:W-:Y:S01]  /*0110*/  LEA.HI R7, R0, 0x1c, RZ, 0x1a ;  /* 0x0000001c00077811 */ /* 0x000fe200078fd0ff */
[----:B------:R-:W-:Y:S01]  /*0120*/  IMAD R8, R6, R60, RZ ;  /* 0x0000003c06087224 */ /* 0x000fe200078e02ff */
[----:B-----5:R-:W-:-:S02]  /*0130*/  IADD3 R52, P0, P1, R3, UR4, R52 ;  /* 0x0000000403347c10 */ /* 0x020fc4000f91e034 */
[----:B------:R-:W-:Y:S01]  /*0140*/  SHF.R.S32.HI R4, RZ, 0x1f, R3 ;  /* 0x0000001fff047819 */ /* 0x000fe20000011403 */
[----:B------:R-:W-:Y:S02]  /*0150*/  IMAD R3, R60, 0x4, R5 ;  /* 0x000000043c037824 */ /* 0x000fe400078e0205 */
[----:B------:R-:W-:Y:S01]  /*0160*/  IMAD R10, R7, R60, RZ ;  /* 0x0000003c070a7224 */ /* 0x000fe200078e02ff */
[----:B------:R-:W-:Y:S02]  /*0170*/  IADD3.X R54, R4, UR5, R53, P0, P1 ;  /* 0x0000000504367c10 */ /* 0x000fe400087e2435 */
[-C--:B------:R-:W-:Y:S02]  /*0180*/  IADD3 R4, P0, R5, R52.reuse, RZ ;  /* 0x0000003405047210 */ /* 0x080fe40007f1e0ff */
[----:B------:R-:W-:Y:S02]  /*0190*/  IADD3 R12, P1, R3, R52, RZ ;  /* 0x00000034030c7210 */ /* 0x000fe40007f3e0ff */
[----:B------:R-:W-:-:S02]  /*01a0*/  LEA.HI.X.SX32 R5, R5, R54, 0x1, P0 ;  /* 0x0000003605057211 */ /* 0x000fc400000f0eff */
[C---:B------:R-:W-:Y:S02]  /*01b0*/  IADD3 R14, P0, R8.reuse, R52, RZ ;  /* 0x00000034080e7210 */ /* 0x040fe40007f1e0ff */
[-C--:B------:R-:W-:Y:S01]  /*01c0*/  LEA.HI.X.SX32 R13, R3, R54.reuse, 0x1, P1 ;  /* 0x00000036030d7211 */ /* 0x080fe200008f0eff */
[----:B------:R1:W2:Y:S01]  /*01d0*/  LDG.E.U8 R28, desc[UR44][R4.64] ;  /* 0x0000002c041c7981 */ /* 0x0002a2000c1e1100 */
[----:B------:R-:W-:Y:S02]  /*01e0*/  LEA.HI.X.SX32 R15, R8, R54, 0x1, P0 ;  /* 0x00000036080f7211 */ /* 0x000fe400000f0eff */
[----:B------:R-:W-:Y:S01]  /*01f0*/  IADD3 R16, P1, R10, R52, RZ ;  /* 0x000000340a107210 */ /* 0x000fe20007f3e0ff */
[----:B------:R3:W4:Y:S01]  /*0200*/  LDG.E.U8 R29, desc[UR44][R12.64] ;  /* 0x0000002c0c1d7981 */ /* 0x000722000c1e1100 */
[----:B------:R-:W-:Y:S02]  /*0210*/  LEA.HI R8, R0, 0x2c, RZ, 0x1a ;  /* 0x0000002c00087811 */ /* 0x000fe400078fd0ff */
[----:B------:R-:W-:-:S02]  /*0220*/  LEA.HI.X.SX32 R17, R10, R54, 0x1, P1 ;  /* 0x000000360a117211 */ /* 0x000fc400008f0eff */
[----:B------:R-:W-:Y:S01]  /*0230*/  LEA.HI R9, R0, 0x3c, RZ, 0x1a ;  /* 0x0000003c00097811 */ /* 0x000fe200078fd0ff */
[----:B------:R-:W-:Y:S01]  /*0240*/  IMAD R19, R8, R60, RZ ;  /* 0x0000003c08137224 */ /* 0x000fe200078e02ff */
[C---:B------:R-:W-:Y:S02]  /*0250*/  LEA.HI R10, R0.reuse, 0x4c, RZ, 0x1a ;  /* 0x0000004c000a7811 */ /* 0x040fe400078fd0ff */
[----:B------:R-:W-:Y:S01]  /*0260*/  LEA.HI R11, R0, 0x5c, RZ, 0x1a ;  /* 0x0000005c000b7811 */ /* 0x000fe200078fd0ff */
[----:B------:R-:W-:Y:S01]  /*0270*/  IMAD R3, R60, 0x4, R3 ;  /* 0x000000043c037824 */ /* 0x000fe200078e0203 */
[----:B------:R-:W-:Y:S01]  /*0280*/  IADD3 R18, P0, R19, R52, RZ ;  /* 0x0000003413127210 */ /* 0x000fe20007f1e0ff */
[-C--:B-1----:R-:W-:Y:S01]  /*0290*/  IMAD R4, R10, R60.reuse, RZ ;  /* 0x0000003c0a047224 */ /* 0x082fe200078e02ff */
[----:B---3--:R-:W-:Y:S01]  /*02a0*/  LEA.HI R12, R0, 0x6c, RZ, 0x1a ;  /* 0x0000006c000c7811 */ /* 0x008fe200078fd0ff */
[----:B------:R-:W-:Y:S01]  /*02b0*/  IMAD R21, R9, R60, RZ ;  /* 0x0000003c09157224 */ /* 0x000fe200078e02ff */
[----:B------:R-:W-:Y:S01]  /*02c0*/  LEA.HI.X.SX32 R19, R19, R54, 0x1, P0 ;  /* 0x0000003613137211 */ /* 0x000fe200000f0eff */
[----:B------:R1:W3:Y:S01]  /*02d0*/  LDG.E.U8 R31, desc[UR44][R14.64] ;  /* 0x0000002c0e1f7981 */ /* 0x0002e2000c1e1100 */
[----:B------:R-:W-:Y:S01]  /*02e0*/  IADD3 R22, P0, R4, R52, RZ ;  /* 0x0000003404167210 */ /* 0x000fe20007f1e0ff */
[----:B------:R-:W-:Y:S01]  /*02f0*/  IMAD R13, R12, R60, RZ ;  /* 0x0000003c0c0d7224 */ /* 0x000fe200078e02ff */
[----:B------:R-:W-:Y:S01]  /*0300*/  IADD3 R20, P1, R21, R52, RZ ;  /* 0x0000003415147210 */ /* 0x000fe20007f3e0ff */
[----:B------:R-:W-:Y:S01]  /*0310*/  IMAD R5, R11, R60, RZ ;  /* 0x0000003c0b057224 */ /* 0x000fe200078e02ff */
[----:B------:R-:W-:Y:S01]  /*0320*/  LEA.HI.X.SX32 R23, R4, R54, 0x1, P0 ;  /* 0x0000003604177211 */ /* 0x000fe200000f0eff */
[----:B------:R5:W3:Y:S01]  /*0330*/  LDG.E.U8 R32, desc[UR44][R16.64] ;  /* 0x0000002c10207981 */ /* 0x000ae2000c1e1100 */
[----:B------:R-:W-:-:S02]  /*0340*/  IADD3 R26, P0, R13, R52, RZ ;  /* 0x000000340d1a7210 */ /* 0x000fc40007f1e0ff */
[----:B------:R-:W-:Y:S01]  /*0350*/  LEA.HI.X.SX32 R21, R21, R54, 0x1, P1 ;  /* 0x0000003615157211 */ /* 0x000fe200008f0eff */
[----:B------:R0:W3:Y:S01]  /*0360*/  LDG.E.U8 R36, desc[UR44][R18.64] ;  /* 0x0000002c12247981 */ /* 0x0000e2000c1e1100 */
[----:B------:R-:W-:Y:S02]  /*0370*/  IADD3 R24, P1, R5, R52, RZ ;  /* 0x0000003405187210 */ /* 0x000fe40007f3e0ff */
[----:B------:R-:W-:Y:S01]  /*0380*/  LEA.HI.X.SX32 R27, R13, R54, 0x1, P0 ;  /* 0x000000360d1b7211 */ /* 0x000fe200000f0eff */
[C---:B------:R-:W-:Y:S01]  /*0390*/  IMAD R13, R60.reuse, 0x8, R3 ;  /* 0x000000083c0d7824 */ /* 0x040fe200078e0203 */
[----:B------:R-:W-:Y:S01]  /*03a0*/  IADD3 R4, P0, R3, R52, RZ ;  /* 0x0000003403047210 */ /* 0x000fe20007f1e0ff */
[----:B------:R0:W3:Y:S01]  /*03b0*/  LDG.E.U8 R40, desc[UR44][R20.64] ;  /* 0x0000002c14287981 */ /* 0x0000e2000c1e1100 */
[-C--:B------:R-:W-:Y:S02]  /*03c0*/  LEA.HI.X.SX32 R25, R5, R54.reuse, 0x1, P1 ;  /* 0x0000003605197211 */ /* 0x080fe400008f0eff */
[----:B------:R-:W-:Y:S01]  /*03d0*/  LEA.HI.X.SX32 R5, R3, R54, 0x1, P0 ;  /* 0x0000003603057211 */ /* 0x000fe200000f0eff */
[C---:B------:R-:W-:Y:S01]  /*03e0*/  IMAD R3, R60.reuse, 0x4, R13 ;  /* 0x000000043c037824 */ /* 0x040fe200078e020d */
[C---:B-1----:R-:W-:Y:S01]  /*03f0*/  IADD3 R14, P0, R13.reuse, R52, RZ ;  /* 0x000000340d0e7210 */ /* 0x042fe20007f1e0ff */
[----:B------:R1:W3:Y:S03]  /*0400*/  LDG.E.U8 R48, desc[UR44][R24.64] ;  /* 0x0000002c18307981 */ /* 0x0002e6000c1e1100 */
[----:B------:R-:W-:Y:S01]  /*0410*/  LEA.HI.X.SX32 R15, R13, R54, 0x1, P0 ;  /* 0x000000360d0f7211 */ /* 0x000fe200000f0eff */
[C---:B------:R-:W-:Y:S01]  /*0420*/  IMAD R13, R60.reuse, 0x4, R3 ;  /* 0x000000043c0d7824 */ /* 0x040fe200078e0203 */
[C---:B-----5:R-:W-:Y:S01]  /*0430*/  IADD3 R16, P0, R3.reuse, R52, RZ ;  /* 0x0000003403107210 */ /* 0x060fe20007f1e0ff */
[----:B------:R-:W5:Y:S03]  /*0440*/  LDG.E.U8 R30, desc[UR44][R4.64] ;  /* 0x0000002c041e7981 */ /* 0x000f66000c1e1100 */
[----:B------:R-:W-:Y:S01]  /*0450*/  LEA.HI.X.SX32 R17, R3, R54, 0x1, P0 ;  /* 0x0000003603117211 */ /* 0x000fe200000f0eff */
[C---:B------:R-:W-:Y:S01]  /*0460*/  IMAD R3, R60.reuse, 0x8, R13 ;  /* 0x000000083c037824 */ /* 0x040fe200078e020d */
[C---:B0-----:R-:W-:Y:S01]  /*0470*/  IADD3 R18, P0, R13.reuse, R52, RZ ;  /* 0x000000340d127210 */ /* 0x041fe20007f1e0ff */
[----:B------:R0:W5:Y:S03]  /*0480*/  LDG.E.U8 R44, desc[UR44][R22.64] ;  /* 0x0000002c162c7981 */ /* 0x000166000c1e1100 */
[----:B------:R-:W-:Y:S01]  /*0490*/  LEA.HI.X.SX32 R19, R13, R54, 0x1, P0 ;  /* 0x000000360d137211 */ /* 0x000fe200000f0eff */
[C---:B------:R-:W-:Y:S01]  /*04a0*/  IMAD R13, R60.reuse, 0x4, R3 ;  /* 0x000000043c0d7824 */ /* 0x040fe200078e0203 */
[C---:B------:R-:W-:Y:S01]  /*04b0*/  IADD3 R20, P0, R3.reuse, R52, RZ ;  /* 0x0000003403147210 */ /* 0x040fe20007f1e0ff */
[----:B------:R0:W5:Y:S02]  /*04c0*/  LDG.E.U8 R25, desc[UR44][R14.64] ;  /* 0x0000002c0e197981 */ /* 0x000164000c1e1100 */
[C---:B-1----:R-:W-:Y:S01]  /*04d0*/  IMAD R24, R60.reuse, 0x4, R13 ;  /* 0x000000043c187824 */ /* 0x042fe200078e020d */
[----:B------:R-:W-:Y:S01]  /*04e0*/  LEA.HI.X.SX32 R21, R3, R54, 0x1, P0 ;  /* 0x0000003603157211 */ /* 0x000fe200000f0eff */
[----:B------:R-:W5:Y:S01]  /*04f0*/  LDG.E.U8 R50, desc[UR44][R26.64] ;  /* 0x0000002c1a327981 */ /* 0x000f62000c1e1100 */
[CC--:B0-----:R-:W-:Y:S01]  /*0500*/  IADD3 R22, P1, R13.reuse, R52.reuse, RZ ;  /* 0x000000340d167210 */ /* 0x0c1fe20007f3e0ff */
[----:B------:R-:W-:Y:S01]  /*0510*/  IMAD R3, R60, 0x8, R24 ;  /* 0x000000083c037824 */ /* 0x000fe200078e0218 */
[----:B------:R-:W-:Y:S01]  /*0520*/  IADD3 R4, P0, R24, R52, RZ ;  /* 0x0000003418047210 */ /* 0x000fe20007f1e0ff */
[----:B------:R-:W5:Y:S01]  /*0530*/  LDG.E.U8 R33, desc[UR44][R20.64] ;  /* 0x0000002c14217981 */ /* 0x000f62000c1e1100 */
[----:B------:R-:W-:-:S02]  /*0540*/  LEA.HI.X.SX32 R23, R13, R54, 0x1, P1 ;  /* 0x000000360d177211 */ /* 0x000fc400008f0eff */
[----:B------:R-:W-:Y:S01]  /*0550*/  LEA.HI.X.SX32 R5, R24, R54, 0x1, P0 ;  /* 0x0000003618057211 */ /* 0x000fe200000f0eff */
[C---:B------:R-:W-:Y:S01]  /*0560*/  IMAD R13, R60.reuse, 0x4, R3 ;  /* 0x000000043c0d7824 */ /* 0x040fe200078e0203 */
[C---:B------:R-:W-:Y:S01]  /*0570*/  IADD3 R14, P0, R3.reuse, R52, RZ ;  /* 0x00000034030e7210 */ /* 0x040fe20007f1e0ff */
[----:B------:R0:W5:Y:S03]  /*0580*/  LDG.E.U8 R26, desc[UR44][R16.64] ;  /* 0x0000002c101a7981 */ /* 0x000166000c1e1100 */
[----:B------:R-:W-:Y:S01]  /*0590*/  LEA.HI.X.SX32 R15, R3, R54, 0x1, P0 ;  /* 0x00000036030f7211 */ /* 0x000fe200000f0eff */
[C---:B------:R-:W-:Y:S01]  /*05a0*/  IMAD R3, R60.reuse, 0x4, R13 ;  /* 0x000000043c037824 */ /* 0x040fe200078e020d */
[----:B------:R1:W5:Y:S03]  /*05b0*/  LDG.E.U8 R27, desc[UR44][R18.64] ;  /* 0x0000002c121b7981 */ /* 0x000366000c1e1100 */
[----:B------:R-:W-:Y:S01]  /*05c0*/  IMAD R24, R60, 0x8, R3 ;  /* 0x000000083c187824 */ /* 0x000fe200078e0203 */
[----:B------:R1:W5:Y:S01]  /*05d0*/  LDG.E.U8 R35, desc[UR44][R4.64] ;  /* 0x0000002c04237981 */ /* 0x000362000c1e1100 */
[----:B0-----:R-:W-:-:S03]  /*05e0*/  IADD3 R16, P0, R13, R52, RZ ;  /* 0x000000340d107210 */ /* 0x001fc60007f1e0ff */
[----:B------:R-:W5:Y:S01]  /*05f0*/  LDG.E.U8 R34, desc[UR44][R22.64] ;  /* 0x0000002c16227981 */ /* 0x000f62000c1e1100 */
[----:B-1----:R-:W-:Y:S02]  /*0600*/  IADD3 R18, P1, R3, R52, RZ ;  /* 0x0000003403127210 */ /* 0x002fe40007f3e0ff */
[-C--:B------:R-:W-:Y:S01]  /*0610*/  LEA.HI.X.SX32 R17, R13, R54.reuse, 0x1, P0 ;  /* 0x000000360d117211 */ /* 0x080fe200000f0eff */
[----:B------:R0:W5:Y:S01]  /*0620*/  LDG.E.U8 R37, desc[UR44][R14.64] ;  /* 0x0000002c0e257981 */ /* 0x000162000c1e1100 */
[----:B------:R-:W-:Y:S01]  /*0630*/  LEA.HI.X.SX32 R19, R3, R54, 0x1, P1 ;  /* 0x0000003603137211 */ /* 0x000fe200008f0eff */
[----:B------:R-:W-:Y:S01]  /*0640*/  IMAD R3, R60, 0x4, R24 ;  /* 0x000000043c037824 */ /* 0x000fe200078e0218 */
[C---:B------:R-:W-:Y:S01]  /*0650*/  IADD3 R20, P0, R24.reuse, R52, RZ ;  /* 0x0000003418147210 */ /* 0x040fe20007f1e0ff */
[----:B------:R1:W5:Y:S03]  /*0660*/  LDG.E.U8 R38, desc[UR44][R16.64] ;  /* 0x0000002c10267981 */ /* 0x000366000c1e1100 */
[----:B------:R-:W-:Y:S01]  /*0670*/  LEA.HI.X.SX32 R21, R24, R54, 0x1, P0 ;  /* 0x0000003618157211 */ /* 0x000fe200000f0eff */
[C---:B------:R-:W-:Y:S01]  /*0680*/  IMAD R13, R60.reuse, 0x4, R3 ;  /* 0x000000043c0d7824 */ /* 0x040fe200078e0203 */
[C---:B------:R-:W-:Y:S01]  /*0690*/  IADD3 R4, P0, R3.reuse, R52, RZ ;  /* 0x0000003403047210 */ /* 0x040fe20007f1e0ff */
[----:B------:R1:W5:Y:S03]  /*06a0*/  LDG.E.U8 R39, desc[UR44][R18.64] ;  /* 0x0000002c12277981 */ /* 0x000366000c1e1100 */
[----:B------:R-:W-:Y:S01]  /*06b0*/  LEA.HI.X.SX32 R5, R3, R54, 0x1, P0 ;  /* 0x0000003603057211 */ /* 0x000fe200000f0eff */
[C---:B------:R-:W-:Y:S01]  /*06c0*/  IMAD R3, R60.reuse, 0x8, R13 ;  /* 0x000000083c037824 */ /* 0x040fe200078e020d */
[-C--:B0-----:R-:W-:Y:S01]  /*06d0*/  IADD3 R14, P0, R13, R52.reuse, RZ ;  /* 0x000000340d0e7210 */ /* 0x081fe20007f1e0ff */
[----:B------:R0:W5:Y:S02]  /*06e0*/  LDG.E.U8 R41, desc[UR44][R20.64] ;  /* 0x0000002c14297981 */ /* 0x000164000c1e1100 */
[----:B------:R-:W-:Y:S01]  /*06f0*/  IMAD R24, R60, 0x4, R3 ;  /* 0x000000043c187824 */ /* 0x000fe200078e0203 */
[----:B------:R-:W-:Y:S01]  /*0700*/  IADD3 R22, P1, R3, R52, RZ ;  /* 0x0000003403167210 */ /* 0x000fe20007f3e0ff */
[----:B------:R-:W5:Y:S01]  /*0710*/  LDG.E.U8 R42, desc[UR44][R4.64] ;  /* 0x0000002c042a7981 */ /* 0x000f62000c1e1100 */
[----:B------:R-:W-:-:S02]  /*0720*/  LEA.HI.X.SX32 R15, R13, R54, 0x1, P0 ;  /* 0x000000360d0f7211 */ /* 0x000fc400000f0eff */
[----:B------:R-:W-:Y:S01]  /*0730*/  LEA.HI.X.SX32 R23, R3, R54, 0x1, P1 ;  /* 0x0000003603177211 */ /* 0x000fe200008f0eff */
[----:B------:R-:W-:Y:S01]  /*0740*/  IMAD R3, R60, 0x4, R24 ;  /* 0x000000043c037824 */ /* 0x000fe200078e0218 */
[----:B-1----:R-:W-:Y:S01]  /*0750*/  IADD3 R16, P0, R24, R52, RZ ;  /* 0x0000003418107210 */ /* 0x002fe20007f1e0ff */
[----:B------:R-:W5:Y:S02]  /*0760*/  LDG.E.U8 R43, desc[UR44][R14.64] ;  /* 0x0000002c0e2b7981 */ /* 0x000f64000c1e1100 */
[----:B------:R-:W-:Y:S01]  /*0770*/  IMAD R13, R60, 0x8, R3 ;  /* 0x000000083c0d7824 */ /* 0x000fe200078e0203 */
[----:B------:R-:W-:Y:S01]  /*0780*/  LEA.HI.X.SX32 R17, R24, R54, 0x1, P0 ;  /* 0x0000003618117211 */ /* 0x000fe200000f0eff */
[----:B------:R1:W5:Y:S01]  /*0790*/  LDG.E.U8 R45, desc[UR44][R22.64] ;  /* 0x0000002c162d7981 */ /* 0x000362000c1e1100 */
[C---:B------:R-:W-:Y:S02]  /*07a0*/  IADD3 R18, P0, R3.reuse, R52, RZ ;  /* 0x0000003403127210 */ /* 0x040fe40007f1e0ff */
[----:B------:R-:W-:Y:S01]  /*07b0*/  LEA.HI R58, R0, 0x7c, RZ, 0x1a ;  /* 0x0000007c003a7811 */ /* 0x000fe200078fd0ff */
[----:B------:R1:W5:Y:S01]  /*07c0*/  LDG.E.U8 R46, desc[UR44][R16.64] ;  /* 0x0000002c102e7981 */ /* 0x000362000c1e1100 */
[----:B------:R-:W-:Y:S01]  /*07d0*/  LEA.HI.X.SX32 R19, R3, R54, 0x1, P0 ;  /* 0x0000003603137211 */ /* 0x000fe200000f0eff */
[----:B------:R-:W-:Y:S01]  /*07e0*/  IMAD R3, R60, 0x4, R13 ;  /* 0x000000043c037824 */ /* 0x000fe200078e020d */
[----:B0-----:R-:W-:Y:S01]  /*07f0*/  IADD3 R20, P0, R13, R52, RZ ;  /* 0x000000340d147210 */ /* 0x001fe20007f1e0ff */
[----:B-1----:R-:W-:-:S03]  /*0800*/  IMAD R23, R58, R60, RZ ;  /* 0x0000003c3a177224 */ /* 0x002fc600078e02ff */
[----:B------:R-:W-:Y:S01]  /*0810*/  LEA.HI.X.SX32 R21, R13, R54, 0x1, P0 ;  /* 0x000000360d157211 */ /* 0x000fe200000f0eff */
[C---:B------:R-:W-:Y:S01]  /*0820*/  IMAD R13, R60.reuse, 0x4, R3 ;  /* 0x000000043c0d7824 */ /* 0x040fe200078e0203 */
        /* <DEDUP_REMOVED lines=8> */
[C---:B------:R-:W-:Y:S01]  /*08b0*/  IADD3 R16, P0, R3.reuse, R52, RZ ;  /* 0x0000003403107210 */ /* 0x040fe20007f1e0ff */
[----:B------:R1:W5:Y:S02]  /*08c0*/  LDG.E.U8 R4, desc[UR44][R4.64] ;  /* 0x0000002c04047981 */ /* 0x000364000c1e1100 */
[----:B------:R-:W-:Y:S01]  /*08d0*/  IMAD R24, R60, 0x4, R13 ;  /* 0x000000043c187824 */ /* 0x000fe200078e020d */
[----:B------:R-:W-:Y:S01]  /*08e0*/  LEA.HI.X.SX32 R17, R3, R54, 0x1, P0 ;  /* 0x0000003603117211 */ /* 0x000fe200000f0eff */
[----:B------:R1:W5:Y:S01]  /*08f0*/  LDG.E.U8 R14, desc[UR44][R14.64] ;  /* 0x0000002c0e0e7981 */ /* 0x000362000c1e1100 */
[----:B------:R-:W-:-:S02]  /*0900*/  IADD3 R22, P2, R23, R52, RZ ;  /* 0x0000003417167210 */ /* 0x000fc40007f5e0ff */
[CC--:B0-----:R-:W-:Y:S01]  /*0910*/  IADD3 R18, P1, R13.reuse, R52.reuse, RZ ;  /* 0x000000340d127210 */ /* 0x0c1fe20007f3e0ff */
[----:B------:R0:W5:Y:S01]  /*0920*/  LDG.E.U8 R16, desc[UR44][R16.64] ;  /* 0x0000002c10107981 */ /* 0x000162000c1e1100 */
[C---:B-1----:R-:W-:Y:S02]  /*0930*/  IADD3 R20, P0, R24.reuse, R52, RZ ;  /* 0x0000003418147210 */ /* 0x042fe40007f1e0ff */
[-C--:B------:R-:W-:Y:S02]  /*0940*/  LEA.HI.X.SX32 R19, R13, R54.reuse, 0x1, P1 ;  /* 0x000000360d137211 */ /* 0x080fe400008f0eff */
[-C--:B------:R-:W-:Y:S02]  /*0950*/  LEA.HI.X.SX32 R23, R23, R54.reuse, 0x1, P2 ;  /* 0x0000003617177211 */ /* 0x080fe400010f0eff */
[----:B------:R-:W-:Y:S01]  /*0960*/  LEA.HI.X.SX32 R21, R24, R54, 0x1, P0 ;  /* 0x0000003618157211 */ /* 0x000fe200000f0eff */
[----:B------:R1:W5:Y:S04]  /*0970*/  LDG.E.U8 R18, desc[UR44][R18.64] ;  /* 0x0000002c12127981 */ /* 0x000368000c1e1100 */
[----:B------:R-:W5:Y:S04]  /*0980*/  LDG.E.U8 R20, desc[UR44][R20.64] ;  /* 0x0000002c14147981 */ /* 0x000f68000c1e1100 */
[----:B------:R-:W5:Y:S01]  /*0990*/  LDG.E.U8 R22, desc[UR44][R22.64] ;  /* 0x0000002c16167981 */ /* 0x000f62000c1e1100 */
[----:B------:R-:W0:Y:S01]  /*09a0*/  S2UR UR4, SR_CgaCtaId ;  /* 0x00000000000479c3 */ /* 0x000e220000008800 */
[----:B------:R-:W-:-:S02]  /*09b0*/  LOP3.LUT R13, R0, 0x3f, RZ, 0xc0, !PT ;  /* 0x0000003f000d7812 */ /* 0x000fc400078ec0ff */
[----:B------:R-:W-:-:S05]  /*09c0*/  LOP3.LUT R24, R0, 0x7, RZ, 0xc0, !PT ;  /* 0x0000000700187812 */ /* 0x000fca00078ec0ff */
[----:B------:R-:W-:Y:S01]  /*09d0*/  IMAD R3, R13, 0x8, R24 ;  /* 0x000000080d037824 */ /* 0x000fe200078e0218 */
[----:B------:R-:W-:-:S03]  /*09e0*/  UMOV UR43, 0x400 ;  /* 0x00000400002b7882 */ /* 0x000fc60000000000 */
[----:B------:R-:W-:-:S05]  /*09f0*/  IMAD.SHL.U32 R3, R3, 0x10, RZ ;  /* 0x0000001003037824 */ /* 0x000fca00078e00ff */
[----:B------:R-:W-:Y:S01]  /*0a00*/  LOP3.LUT R3, R3, R56, RZ, 0xfc, !PT ;  /* 0x0000003803037212 */ /* 0x000fe200078efcff */
[----:B0-----:R-:W-:-:S03]  /*0a10*/  ULEA UR43, UR4, UR43, 0x18 ;  /* 0x0000002b042b7291 */ /* 0x001fc6000f8ec03f */
[C---:B------:R-:W-:Y:S02]  /*0a20*/  LOP3.LUT R5, R3.reuse, 0x10, RZ, 0x3c, !PT ;  /* 0x0000001003057812 */ /* 0x040fe400078e3cff */
[C---:B------:R-:W-:Y:S02]  /*0a30*/  LOP3.LUT R15, R3.reuse, 0x20, RZ, 0x3c, !PT ;  /* 0x00000020030f7812 */ /* 0x040fe400078e3cff */
[C---:B------:R-:W-:Y:S02]  /*0a40*/  LOP3.LUT R17, R3.reuse, 0x30, RZ, 0x3c, !PT ;  /* 0x0000003003117812 */ /* 0x040fe400078e3cff */
[----:B-1----:R-:W-:Y:S01]  /*0a50*/  LOP3.LUT R19, R3, 0x40, RZ, 0x3c, !PT ;  /* 0x0000004003137812 */ /* 0x002fe200078e3cff */
[----:B------:R-:W-:Y:S01]  /*0a60*/  IMAD.MOV.U32 R70, RZ, RZ, -0x800000 ;  /* 0xff800000ff467424 */ /* 0x000fe200078e00ff */
[----:B------:R-:W-:Y:S01]  /*0a70*/  CS2R R52, SRZ ;  /* 0x0000000000347805 */ /* 0x000fe2000001ff00 */
[----:B------:R-:W-:Y:S01]  /*0a80*/  IMAD.MOV.U32 R226, RZ, RZ, 0x3f800000 ;  /* 0x3f800000ffe27424 */ /* 0x000fe200078e00ff */
[----:B------:R-:W-:Y:S01]  /*0a90*/  CS2R R54, SRZ ;  /* 0x0000000000367805 */ /* 0x000fe2000001ff00 */
[----:B------:R-:W-:-:S02]  /*0aa0*/  IMAD.MOV.U32 R225, RZ, RZ, 0x3f800000 ;  /* 0x3f800000ffe17424 */ /* 0x000fc400078e00ff */
[----:B------:R-:W-:Y:S01]  /*0ab0*/  IMAD.MOV.U32 R75, RZ, RZ, -0x800000 ;  /* 0xff800000ff4b7424 */ /* 0x000fe200078e00ff */
[----:B--2---:R-:W-:Y:S04]  /*0ac0*/  STS.U8 [R3+UR43], R28 ;  /* 0x0000001c03007988 */ /* 0x004fe8000800002b */
[----:B----4-:R-:W-:Y:S04]  /*0ad0*/  STS.U8 [R3+UR43+0x4], R29 ;  /* 0x0000041d03007988 */ /* 0x010fe8000800002b */
[----:B---3--:R-:W-:Y:S04]  /*0ae0*/  STS.U8 [R3+UR43+0xc], R31 ;  /* 0x00000c1f03007988 */ /* 0x008fe8000800002b */
[----:B-----5:R-:W-:Y:S04]  /*0af0*/  STS.U8 [R3+UR43+0x8], R30 ;  /* 0x0000081e03007988 */ /* 0x020fe8000800002b */
[----:B------:R-:W-:Y:S04]  /*0b00*/  STS.U8 [R5+UR43+0xc], R32 ;  /* 0x00000c2005007988 */ /* 0x000fe8000800002b */
[----:B------:R-:W-:Y:S04]  /*0b10*/  STS.U8 [R5+UR43], R25 ;  /* 0x0000001905007988 */ /* 0x000fe8000800002b */
[----:B------:R-:W-:Y:S04]  /*0b20*/  STS.U8 [R5+UR43+0x4], R26 ;  /* 0x0000041a05007988 */ /* 0x000fe8000800002b */
[----:B------:R0:W-:Y:S04]  /*0b30*/  STS.U8 [R5+UR43+0x8], R27 ;  /* 0x0000081b05007988 */ /* 0x0001e8000800002b */
[----:B------:R-:W-:Y:S04]  /*0b40*/  STS.U8 [R15+UR43], R33 ;  /* 0x000000210f007988 */ /* 0x000fe8000800002b */
[----:B------:R-:W-:Y:S01]  /*0b50*/  STS.U8 [R15+UR43+0x4], R34 ;  /* 0x000004220f007988 */ /* 0x000fe2000800002b */
[----:B0-----:R-:W-:-:S03]  /*0b60*/  LOP3.LUT R5, R3, 0x50, RZ, 0x3c, !PT ;  /* 0x0000005003057812 */ /* 0x001fc600078e3cff */
[----:B------:R-:W-:Y:S04]  /*0b70*/  STS.U8 [R15+UR43+0x8], R35 ;  /* 0x000008230f007988 */ /* 0x000fe8000800002b */
[----:B------:R0:W-:Y:S04]  /*0b80*/  STS.U8 [R15+UR43+0xc], R36 ;  /* 0x00000c240f007988 */ /* 0x0001e8000800002b */
[----:B------:R-:W-:Y:S04]  /*0b90*/  STS.U8 [R17+UR43], R37 ;  /* 0x0000002511007988 */ /* 0x000fe8000800002b */
[----:B------:R-:W-:Y:S01]  /*0ba0*/  STS.U8 [R17+UR43+0x4], R38 ;  /* 0x0000042611007988 */ /* 0x000fe2000800002b */
[----:B0-----:R-:W-:-:S02]  /*0bb0*/  LOP3.LUT R15, R3, 0x60, RZ, 0x3c, !PT ;  /* 0x00000060030f7812 */ /* 0x001fc400078e3cff */
[----:B------:R-:W-:Y:S01]  /*0bc0*/  LOP3.LUT R3, R3, 0x70, RZ, 0x3c, !PT ;  /* 0x0000007003037812 */ /* 0x000fe200078e3cff */
[----:B------:R-:W-:Y:S04]  /*0bd0*/  STS.U8 [R17+UR43+0x8], R39 ;  /* 0x0000082711007988 */ /* 0x000fe8000800002b */
[----:B------:R-:W-:Y:S04]  /*0be0*/  STS.U8 [R17+UR43+0xc], R40 ;  /* 0x00000c2811007988 */ /* 0x000fe8000800002b */
[----:B------:R-:W-:Y:S04]  /*0bf0*/  STS.U8 [R19+UR43], R41 ;  /* 0x0000002913007988 */ /* 0x000fe8000800002b */
[----:B------:R-:W-:Y:S04]  /*0c00*/  STS.U8 [R19+UR43+0x4], R42 ;  /* 0x0000042a13007988 */ /* 0x000fe8000800002b */
        /* <DEDUP_REMOVED lines=13> */
[----:B------:R0:W-:Y:S02]  /*0ce0*/  STS.U8 [R3+UR43+0xc], R22 ;  /* 0x00000c1603007988 */ /* 0x0001e4000800002b */
[----:B0-----:R-:W-:-:S05]  /*0cf0*/  VIADD R3, R57, 0x40 ;  /* 0x0000004039037836 */ /* 0x001fca0000000000 */
[----:B------:R-:W-:Y:S02]  /*0d00*/  ISETP.GE.AND P0, PT, R3, 0x1, PT ;  /* 0x000000010300780c */ /* 0x000fe40003f06270 */
[----:B------:R-:W-:Y:S02]  /*0d10*/  SHF.R.S32.HI R5, RZ, 0x2, R0 ;  /* 0x00000002ff057819 */ /* 0x000fe40000011400 */
[----:B------:R-:W-:Y:S02]  /*0d20*/  CS2R R24, SRZ ;  /* 0x0000000000187805 */ /* 0x000fe4000001ff00 */
[----:B------:R-:W-:Y:S02]  /*0d30*/  CS2R R26, SRZ ;  /* 0x00000000001a7805 */ /* 0x000fe4000001ff00 */
[----:B------:R-:W-:Y:S02]  /*0d40*/  CS2R R28, SRZ ;  /* 0x00000000001c7805 */ /* 0x000fe4000001ff00 */
[----:B------:R-:W-:-:S02]  /*0d50*/  CS2R R30, SRZ ;  /* 0x00000000001e7805 */ /* 0x000fc4000001ff00 */
[----:B------:R-:W-:Y:S02]  /*0d60*/  CS2R R32, SRZ ;  /* 0x0000000000207805 */ /* 0x000fe4000001ff00 */
[----:B------:R-:W-:Y:S02]  /*0d70*/  CS2R R34, SRZ ;  /* 0x0000000000227805 */ /* 0x000fe4000001ff00 */
        /* <DEDUP_REMOVED lines=8> */
[----:B------:R-:W-:Y:S02]  /*0e00*/  LOP3.LUT R4, R0, 0x80, RZ, 0xc0, !PT ;  /* 0x0000008000047812 */ /* 0x000fe400078ec0ff */
[----:B------:R-:W-:Y:S01]  /*0e10*/  SGXT R5, R5, 0x1 ;  /* 0x000000010505781a */ /* 0x000fe20000000200 */
[----:B------:R-:W-:Y:S06]  /*0e20*/  @!P0 BRA `(.L_x_0) ;  /* 0x0000003c00ec8947 */ /* 0x000fec0003800000 */
[----:B------:R-:W0:Y:S01]  /*0e30*/  LDC.64 R146, c[0x0][0x250] ;  /* 0x00009400ff927b82 */ /* 0x000e220000000a00 */
[--C-:B------:R-:W-:Y:S01]  /*0e40*/  SHF.R.U32.HI R14, RZ, 0x7, R0.reuse ;  /* 0x00000007ff0e7819 */ /* 0x100fe20000011600 */
[----:B------:R-:W-:Y:S01]  /*0e50*/  ULDC UR4, c[0x0][0x258] ;  /* 0x0000960000047ab9 */ /* 0x000fe20000000800 */
[----:B------:R-:W-:Y:S01]  /*0e60*/  LOP3.LUT R16, R0, 0x7f, RZ, 0xc0, !PT ;  /* 0x0000007f00107812 */ /* 0x000fe200078ec0ff */
[----:B------:R-:W-:Y:S01]  /*0e70*/  ULDC.64 UR40, c[0x0][0x260] ;  /* 0x0000980000287ab9 */ /* 0x000fe20000000a00 */
[----:B------:R-:W-:Y:S01]  /*0e80*/  SGXT.U32 R14, R14, 0x1 ;  /* 0x000000010e0e781a */ /* 0x000fe20000000000 */
[----:B------:R-:W-:Y:S01]  /*0e90*/  UIMAD UR40, UR42, UR40, URZ ;  /* 0x000000282a2872a4 */ /* 0x000fe2000f8e023f */
[--C-:B------:R-:W-:Y:S01]  /*0ea0*/  SHF.R.U32.HI R19, RZ, 0x2, R0.reuse ;  /* 0x00000002ff137819 */ /* 0x100fe20000011600 */
[----:B------:R-:W1:Y:S01]  /*0eb0*/  LDC R28, c[0x0][0x268] ;  /* 0x00009a00ff1c7b82 */ /* 0x000e620000000800 */
[----:B------:R-:W-:Y:S01]  /*0ec0*/  SHF.R.U32.HI R18, RZ, 0x1, R0 ;  /* 0x00000001ff127819 */ /* 0x000fe20000011600 */
[----:B------:R-:W-:Y:S01]  /*0ed0*/  IMAD R17, R16, UR4, RZ ;  /* 0x0000000410117c24 */ /* 0x000fe2000f8e02ff */
[----:B------:R-:W-:Y:S01]  /*0ee0*/  SGXT.U32 R19, R19, 0x3 ;  /* 0x000000031313781a */ /* 0x000fe20000000000 */
[----:B------:R-:W-:Y:S01]  /*0ef0*/  ULDC.64 UR4, c[0x0][0x218] ;  /* 0x0000860000047ab9 */ /* 0x000fe20000000a00 */
[----:B------:R-:W-:Y:S01]  /*0f00*/  IMAD R13, R13, UR41, RZ ;  /* 0x000000290d0d7c24 */ /* 0x000fe2000f8e02ff */
[----:B------:R-:W-:Y:S01]  /*0f10*/  USHF.R.U32.HI UR24, URZ, 0x4, UR43 ;  /* 0x000000043f187899 */ /* 0x000fe2000801162b */
[----:B------:R-:W-:Y:S01]  /*0f20*/  LOP3.LUT R18, R19, 0x30, R18, 0xf8, !PT ;  /* 0x0000003013127812 */ /* 0x000fe200078ef812 */
[----:B------:R-:W-:Y:S01]  /*0f30*/  UIADD3 UR48, UR43, 0x2000, URZ ;  /* 0x000020002b307890 */ /* 0x000fe2000fffe03f */
[----:B------:R-:W-:Y:S01]  /*0f40*/  SHF.R.S32.HI R19, RZ, 0x1f, R17 ;  /* 0x0000001fff137819 */ /* 0x000fe20000011411 */
[----:B------:R-:W-:Y:S01]  /*0f50*/  USGXT.U32 UR24, UR24, 0xe ;  /* 0x0000000e1818789a */ /* 0x000fe20008000000 */
[----:B------:R-:W-:Y:S01]  /*0f60*/  LOP3.LUT R100, R18, R57, RZ, 0xfc, !PT ;  /* 0x0000003912647212 */ /* 0x000fe200078efcff */
[----:B------:R-:W-:Y:S01]  /*0f70*/  UMOV UR6, URZ ;  /* 0x0000003f00067c82 */ /* 0x000fe20008000000 */
[----:B------:R-:W-:Y:S01]  /*0f80*/  UMOV UR7, URZ ;  /* 0x0000003f00077c82 */ /* 0x000fe20008000000 */
[----:B------:R-:W-:Y:S01]  /*0f90*/  UIADD3 UR12, UP0, UR24, 0x2, URZ ;  /* 0x00000002180c7890 */ /* 0x000fe2000ff1e03f */
[----:B------:R-:W-:Y:S01]  /*0fa0*/  IMAD.MOV.U32 R226, RZ, RZ, 0x3f800000 ;  /* 0x3f800000ffe27424 */ /* 0x000fe200078e00ff */
[----:B------:R-:W-:Y:S01]  /*0fb0*/  CS2R R30, SRZ ;  /* 0x00000000001e7805 */ /* 0x000fe2000001ff00 */
[----:B0-----:R-:W-:Y:S01]  /*0fc0*/  IMAD R102, R14, R147, RZ ;  /* 0x000000930e667224 */ /* 0x001fe200078e02ff */
[----:B------:R-:W-:Y:S01]  /*0fd0*/  SHF.R.U32.HI R14, RZ, 0x5, R0 ;  /* 0x00000005ff0e7819 */ /* 0x000fe20000011600 */
[----:B------:R-:W-:Y:S01]  /*0fe0*/  IMAD R146, R146, UR42, RZ ;  /* 0x0000002a92927c24 */ /* 0x000fe2000f8e02ff */
[----:B------:R-:W-:Y:S01]  /*0ff0*/  UIADD3.X UR13, UR6, 0x40000040, URZ, UP0, !UPT ;  /* 0x40000040060d7890 */ /* 0x000fe200087fe43f */
[----:B------:R-:W-:Y:S01]  /*1000*/  IMAD R104, R147, 0x2, R102 ;  /* 0x0000000293687824 */ /* 0x000fe200078e0266 */
[----:B------:R-:W-:Y:S01]  /*1010*/  R2UR UR46, R14 ;  /* 0x000000000e2e72ca */ /* 0x000fe200000e0000 */
[----:B------:R-:W-:Y:S01]  /*1020*/  IMAD.MOV.U32 R227, RZ, RZ, -0x800000 ;  /* 0xff800000ffe37424 */ /* 0x000fe200078e00ff */
[----:B------:R-:W-:Y:S01]  /*1030*/  IADD3 R17, P0, P1, R17, UR4, R146 ;  /* 0x0000000411117c10 */ /* 0x000fe2000f91e092 */
[C---:B------:R-:W-:Y:S01]  /*1040*/  IMAD R106, R147.reuse, 0x2, R104 ;  /* 0x00000002936a7824 */ /* 0x040fe200078e0268 */
[----:B------:R-:W-:Y:S01]  /*1050*/  SHF.R.S32.HI R146, RZ, 0x1f, R146 ;  /* 0x0000001fff927819 */ /* 0x000fe20000011492 */
[-C--:B-1----:R-:W-:Y:S01]  /*1060*/  IMAD R56, R56, R28.reuse, RZ ;  /* 0x0000001c38387224 */ /* 0x082fe200078e02ff */
[-C--:B------:R-:W-:Y:S01]  /*1070*/  IADD3 R101, P2, R102, R17.reuse, RZ ;  /* 0x0000001166657210 */ /* 0x080fe20007f5e0ff */
[----:B------:R-:W-:Y:S01]  /*1080*/  IMAD R108, R147, 0x2, R106 ;  /* 0x00000002936c7824 */ /* 0x000fe200078e026a */
[----:B------:R-:W-:Y:S01]  /*1090*/  IADD3.X R19, R19, UR5, R146, P0, P1 ;  /* 0x0000000513137c10 */ /* 0x000fe200087e2492 */
[----:B------:R-:W-:Y:S01]  /*10a0*/  IMAD R199, R28, 0x4, R56 ;  /* 0x000000041cc77824 */ /* 0x000fe200078e0238 */
[----:B------:R-:W-:Y:S01]  /*10b0*/  IADD3 R105, P3, R106, R17, RZ ;  /* 0x000000116a697210 */ /* 0x000fe20007f7e0ff */
[C---:B------:R-:W-:Y:S01]  /*10c0*/  IMAD R110, R147.reuse, 0x2, R108 ;  /* 0x00000002936e7824 */ /* 0x040fe200078e026c */
[----:B------:R-:W-:Y:S01]  /*10d0*/  LEA.HI.X.SX32 R102, R102, R19, 0x1, P2 ;  /* 0x0000001366667211 */ /* 0x000fe200010f0eff */
[----:B------:R-:W-:Y:S01]  /*10e0*/  IMAD R213, R28, 0x4, R199 ;  /* 0x000000041cd57824 */ /* 0x000fe200078e02c7 */
[-C--:B------:R-:W-:Y:S01]  /*10f0*/  IADD3 R103, P2, R104, R17.reuse, RZ ;  /* 0x0000001168677210 */ /* 0x080fe20007f5e0ff */
[C---:B------:R-:W-:Y:S01]  /*1100*/  IMAD R112, R147.reuse, 0x2, R110 ;  /* 0x0000000293707824 */ /* 0x040fe200078e026e */
[----:B------:R-:W-:Y:S01]  /*1110*/  IADD3 R107, P4, R108, R17, RZ ;  /* 0x000000116c6b7210 */ /* 0x000fe20007f9e0ff */
[----:B------:R-:W-:Y:S01]  /*1120*/  IMAD R214, R28, 0x8, R213 ;  /* 0x000000081cd67824 */ /* 0x000fe200078e02d5 */
[----:B------:R-:W-:Y:S01]  /*1130*/  LEA.HI.X.SX32 R104, R104, R19, 0x1, P2 ;  /* 0x0000001368687211 */ /* 0x000fe200010f0eff */
[C---:B------:R-:W-:Y:S01]  /*1140*/  IMAD R114, R147.reuse, 0x2, R112 ;  /* 0x0000000293727824 */ /* 0x040fe200078e0270 */
[----:B------:R-:W-:Y:S01]  /*1150*/  IADD3 R109, P2, R110, R17, RZ ;  /* 0x000000116e6d7210 */ /* 0x000fe20007f5e0ff */
[----:B------:R-:W-:Y:S01]  /*1160*/  IMAD R215, R28, 0x4, R214 ;  /* 0x000000041cd77824 */ /* 0x000fe200078e02d6 */
[-C--:B------:R-:W-:Y:S01]  /*1170*/  LEA.HI.X.SX32 R106, R106, R19.reuse, 0x1, P3 ;  /* 0x000000136a6a7211 */ /* 0x080fe200018f0eff */
[C---:B------:R-:W-:Y:S01]  /*1180*/  IMAD R116, R147.reuse, 0x2, R114 ;  /* 0x0000000293747824 */ /* 0x040fe200078e0272 */
[-C--:B------:R-:W-:Y:S01]  /*1190*/  LEA.HI.X.SX32 R110, R110, R19.reuse, 0x1, P2 ;  /* 0x000000136e6e7211 */ /* 0x080fe200010f0eff */
[----:B------:R-:W-:Y:S01]  /*11a0*/  IMAD R219, R28, 0x4, R215 ;  /* 0x000000041cdb7824 */ /* 0x000fe200078e02d7 */
[----:B------:R-:W-:Y:S01]  /*11b0*/  LEA.HI.X.SX32 R108, R108, R19, 0x1, P4 ;  /* 0x000000136c6c7211 */ /* 0x000fe200020f0eff */
[C---:B------:R-:W-:Y:S01]  /*11c0*/  IMAD R118, R147.reuse, 0x2, R116 ;  /* 0x0000000293767824 */ /* 0x040fe200078e0274 */
[----:B------:R-:W-:Y:S01]  /*11d0*/  IADD3 R115, P2, R116, R17, RZ ;  /* 0x0000001174737210 */ /* 0x000fe20007f5e0ff */
[----:B------:R-:W-:Y:S01]  /*11e0*/  IMAD R220, R28, 0x8, R219 ;  /* 0x000000081cdc7824 */ /* 0x000fe200078e02db */
[----:B------:R-:W0:Y:S01]  /*11f0*/  LDC.64 R14, c[0x0][0x220] ;  /* 0x00008800ff0e7b82 */ /* 0x000e220000000a00 */
        /* <DEDUP_REMOVED lines=26> */
[----:B------:R-:W-:Y:S01]  /*13a0*/  USHF.R.S32.HI UR4, URZ, 0x1f, UR40 ;  /* 0x0000001f3f047899 */ /* 0x000fe20008011428 */
        /* <DEDUP_REMOVED lines=9> */
[----:B------:R-:W-:Y:S01]  /*1440*/  IMAD R138, R147, 0x2, R136 ;  /* 0x00000002938a7824 */ /* 0x000fe200078e0288 */
[----:B------:R-:W-:Y:S01]  /*1450*/  LEA.HI.X.SX32 R134, R134, R19, 0x1, P2 ;  /* 0x0000001386867211 */ /* 0x000fe200010f0eff */
[-C--:B------:R-:W-:Y:S01]  /*1460*/  IMAD R7, R7, R28.reuse, RZ ;  /* 0x0000001c07077224 */ /* 0x080fe200078e02ff */
[-C--:B------:R-:W-:Y:S01]  /*1470*/  IADD3 R129, P3, R130, R17.reuse, RZ ;  /* 0x0000001182817210 */ /* 0x080fe20007f7e0ff */
[C---:B------:R-:W-:Y:S01]  /*1480*/  IMAD R140, R147.reuse, 0x2, R138 ;  /* 0x00000002938c7824 */ /* 0x040fe200078e028a */
[----:B------:R-:W-:Y:S01]  /*1490*/  IADD3 R131, P4, R132, R17, RZ ;  /* 0x0000001184837210 */ /* 0x000fe20007f9e0ff */
[-C--:B------:R-:W-:Y:S01]  /*14a0*/  IMAD R10, R10, R28.reuse, RZ ;  /* 0x0000001c0a0a7224 */ /* 0x080fe200078e02ff */
[----:B------:R-:W-:Y:S01]  /*14b0*/  LEA.HI.X.SX32 R130, R130, R19, 0x1, P3 ;  /* 0x0000001382827211 */ /* 0x000fe200018f0eff */
[----:B------:R-:W-:Y:S01]  /*14c0*/  IMAD R142, R147, 0x2, R140 ;  /* 0x00000002938e7824 */ /* 0x000fe200078e028c */
[----:B------:R-:W-:Y:S01]  /*14d0*/  IADD3 R139, P2, R140, R17, RZ ;  /* 0x000000118c8b7210 */ /* 0x000fe20007f5e0ff */
[-C--:B------:R-:W-:Y:S01]  /*14e0*/  IMAD R11, R11, R28.reuse, RZ ;  /* 0x0000001c0b0b7224 */ /* 0x080fe200078e02ff */
[-C--:B------:R-:W-:Y:S01]  /*14f0*/  LEA.HI.X.SX32 R132, R132, R19.reuse, 0x1, P4 ;  /* 0x0000001384847211 */ /* 0x080fe200020f0eff */
[C---:B------:R-:W-:Y:S01]  /*1500*/  IMAD R144, R147.reuse, 0x2, R142 ;  /* 0x0000000293907824 */ /* 0x040fe200078e028e */
[----:B------:R-:W-:Y:S01]  /*1510*/  LEA.HI.X.SX32 R140, R140, R19, 0x1, P2 ;  /* 0x000000138c8c7211 */ /* 0x000fe200010f0eff */
[----:B------:R-:W-:Y:S01]  /*1520*/  IMAD R22, R28, 0x8, R23 ;  /* 0x000000081c167824 */ /* 0x000fe200078e0217 */
[-C--:B------:R-:W-:Y:S01]  /*1530*/  IADD3 R135, P3, R136, R17.reuse, RZ ;  /* 0x0000001188877210 */ /* 0x080fe20007f7e0ff */
[----:B------:R-:W-:Y:S01]  /*1540*/  IMAD R146, R147, 0x2, R144 ;  /* 0x0000000293927824 */ /* 0x000fe200078e0290 */
[-C--:B------:R-:W-:Y:S01]  /*1550*/  IADD3 R137, P4, R138, R17.reuse, RZ ;  /* 0x000000118a897210 */ /* 0x080fe20007f9e0ff */
[----:B------:R-:W-:Y:S01]  /*1560*/  IMAD R21, R28, 0x4, R22 ;  /* 0x000000041c157824 */ /* 0x000fe200078e0216 */
[----:B0-----:R-:W-:Y:S01]  /*1570*/  IADD3 R24, P0, P1, R13, UR40, R14 ;  /* 0x000000280d187c10 */ /* 0x001fe2000f91e00e */
[----:B------:R-:W-:Y:S01]  /*1580*/  IMAD R170, R147, 0x2, R146 ;  /* 0x0000000293aa7824 */ /* 0x000fe200078e0292 */
[----:B------:R-:W-:Y:S01]  /*1590*/  IADD3 R145, P2, R146, R17, RZ ;  /* 0x0000001192917210 */ /* 0x000fe20007f5e0ff */
[-C--:B------:R-:W-:Y:S01]  /*15a0*/  IMAD R9, R9, R28.reuse, RZ ;  /* 0x0000001c09097224 */ /* 0x080fe200078e02ff */
[-C--:B------:R-:W-:Y:S01]  /*15b0*/  LEA.HI.X.SX32 R136, R136, R19.reuse, 0x1, P3 ;  /* 0x0000001388887211 */ /* 0x080fe200018f0eff */
[C---:B------:R-:W-:Y:S01]  /*15c0*/  IMAD R172, R147.reuse, 0x2, R170 ;  /* 0x0000000293ac7824 */ /* 0x040fe200078e02aa */
[-C--:B------:R-:W-:Y:S01]  /*15d0*/  LEA.HI.X.SX32 R138, R138, R19.reuse, 0x1, P4 ;  /* 0x000000138a8a7211 */ /* 0x080fe200020f0eff */
[-C--:B------:R-:W-:Y:S01]  /*15e0*/  IMAD R8, R8, R28.reuse, RZ ;  /* 0x0000001c08087224 */ /* 0x080fe200078e02ff */
[----:B------:R-:W-:Y:S01]  /*15f0*/  LEA.HI.X.SX32 R146, R146, R19, 0x1, P2 ;  /* 0x0000001392927211 */ /* 0x000fe200010f0eff */
[C---:B------:R-:W-:Y:S01]  /*1600*/  IMAD R176, R147.reuse, 0x2, R172 ;  /* 0x0000000293b07824 */ /* 0x040fe200078e02ac */
[----:B------:R-:W-:Y:S01]  /*1610*/  SHF.R.S32.HI R14, RZ, 0x1f, R13 ;  /* 0x0000001fff0e7819 */ /* 0x000fe2000001140d */
[-C--:B------:R-:W-:Y:S01]  /*1620*/  IMAD R6, R6, R28.reuse, RZ ;  /* 0x0000001c06067224 */ /* 0x080fe200078e02ff */
[-C--:B------:R-:W-:Y:S01]  /*1630*/  IADD3 R141, P3, R142, R17.reuse, RZ ;  /* 0x000000118e8d7210 */ /* 0x080fe20007f7e0ff */
[C---:B------:R-:W-:Y:S01]  /*1640*/  IMAD R178, R147.reuse, 0x2, R176 ;  /* 0x0000000293b27824 */ /* 0x040fe200078e02b0 */
[-C--:B------:R-:W-:Y:S01]  /*1650*/  IADD3 R143, P4, R144, R17.reuse, RZ ;  /* 0x00000011908f7210 */ /* 0x080fe20007f9e0ff */
[-C--:B------:R-:W-:Y:S01]  /*1660*/  IMAD R12, R12, R28.reuse, RZ ;  /* 0x0000001c0c0c7224 */ /* 0x080fe200078e02ff */
[----:B------:R-:W-:Y:S01]  /*1670*/  IADD3 R177, P2, R176, R17, RZ ;  /* 0x00000011b0b17210 */ /* 0x000fe20007f5e0ff */
[C---:B------:R-:W-:Y:S01]  /*1680*/  IMAD R180, R147.reuse, 0x2, R178 ;  /* 0x0000000293b47824 */ /* 0x040fe200078e02b2 */
[-C--:B------:R-:W-:Y:S01]  /*1690*/  LEA.HI.X.SX32 R142, R142, R19.reuse, 0x1, P3 ;  /* 0x000000138e8e7211 */ /* 0x080fe200018f0eff */
[----:B------:R-:W-:Y:S01]  /*16a0*/  USHF.R.U32.HI UR40, URZ, 0x4, UR48 ;  /* 0x000000043f287899 */ /* 0x000fe20008011630 */
[-C--:B------:R-:W-:Y:S01]  /*16b0*/  LEA.HI.X.SX32 R144, R144, R19.reuse, 0x1, P4 ;  /* 0x0000001390907211 */ /* 0x080fe200020f0eff */
[C---:B------:R-:W-:Y:S01]  /*16c0*/  IMAD R182, R147.reuse, 0x2, R180 ;  /* 0x0000000293b67824 */ /* 0x040fe200078e02b4 */
[----:B------:R-:W-:Y:S01]  /*16d0*/  LEA.HI.X.SX32 R176, R176, R19, 0x1, P2 ;  /* 0x00000013b0b07211 */ /* 0x000fe200010f0eff */
[----:B------:R-:W-:Y:S01]  /*16e0*/  IMAD R58, R58, R28, RZ ;  /* 0x0000001c3a3a7224 */ /* 0x000fe200078e02ff */
[----:B------:R-:W-:Y:S01]  /*16f0*/  IADD3.X R26, R14, UR4, R15, P0, P1 ;  /* 0x000000040e1a7c10 */ /* 0x000fe200087e240f */
[C---:B------:R-:W-:Y:S01]  /*1700*/  IMAD R184, R147.reuse, 0x2, R182 ;  /* 0x0000000293b87824 */ /* 0x040fe200078e02b6 */
[-C--:B------:R-:W-:Y:S01]  /*1710*/  IADD3 R171, P3, R170, R17.reuse, RZ ;  /* 0x00000011aaab7210 */ /* 0x080fe20007f7e0ff */
[----:B------:R-:W-:Y:S01]  /*1720*/  USGXT.U32 UR40, UR40, 0xe ;  /* 0x0000000e2828789a */ /* 0x000fe20008000000 */
[-C--:B------:R-:W-:Y:S01]  /*1730*/  IADD3 R173, P4, R172, R17.reuse, RZ ;  /* 0x00000011acad7210 */ /* 0x080fe20007f9e0ff */
[C---:B------:R-:W-:Y:S01]  /*1740*/  IMAD R186, R147.reuse, 0x2, R184 ;  /* 0x0000000293ba7824 */ /* 0x040fe200078e02b8 */
[----:B------:R-:W-:Y:S01]  /*1750*/  IADD3 R183, P2, R182, R17, RZ ;  /* 0x00000011b6b77210 */ /* 0x000fe20007f5e0ff */
[----:B------:R-:W-:Y:S01]  /*1760*/  UIADD3 UR14, UP0, UR40, 0x2, URZ ;  /* 0x00000002280e7890 */ /* 0x000fe2000ff1e03f */
[----:B------:R-:W-:Y:S01]  /*1770*/  IADD3 R190, P1, R56, R24, RZ ;  /* 0x0000001838be7210 */ /* 0x000fe20007f3e0ff */
[----:B------:R-:W-:Y:S01]  /*1780*/  IMAD R188, R147, 0x2, R186 ;  /* 0x0000000293bc7824 */ /* 0x000fe200078e02ba */
[-C--:B------:R-:W-:Y:S01]  /*1790*/  LEA.HI.X.SX32 R170, R170, R19.reuse, 0x1, P3 ;  /* 0x00000013aaaa7211 */ /* 0x080fe200018f0eff */
[----:B------:R-:W-:Y:S01]  /*17a0*/  UIADD3.X UR15, UR7, 0x40000040, URZ, UP0, !UPT ;  /* 0x40000040070f7890 */ /* 0x000fe200087fe43f */
[-C--:B------:R-:W-:Y:S01]  /*17b0*/  LEA.HI.X.SX32 R172, R172, R19.reuse, 0x1, P4 ;  /* 0x00000013acac7211 */ /* 0x080fe200020f0eff */
[----:B------:R-:W-:Y:S01]  /*17c0*/  IMAD.MOV.U32 R228, RZ, RZ, -0x800000 ;  /* 0xff800000ffe47424 */ /* 0x000fe200078e00ff */
[----:B------:R-:W-:Y:S01]  /*17d0*/  LEA.HI.X.SX32 R182, R182, R19, 0x1, P2 ;  /* 0x00000013b6b67211 */ /* 0x000fe200010f0eff */
[----:B------:R-:W-:Y:S01]  /*17e0*/  IMAD.MOV.U32 R225, RZ, RZ, 0x3f800000 ;  /* 0x3f800000ffe17424 */ /* 0x000fe200078e00ff */
[----:B------:R-:W-:-:S02]  /*17f0*/  LEA.HI.X.SX32 R197, R56, R26, 0x1, P1 ;  /* 0x0000001a38c57211 */ /* 0x000fc400008f0eff */
[----:B------:R-:W-:Y:S02]  /*1800*/  CS2R R32, SRZ ;  /* 0x0000000000207805 */ /* 0x000fe4000001ff00 */
[-C--:B------:R-:W-:Y:S02]  /*1810*/  IADD3 R179, P3, R178, R17.reuse, RZ ;  /* 0x00000011b2b37210 */ /* 0x080fe40007f7e0ff */
[----:B------:R-:W-:Y:S02]  /*1820*/  CS2R R34, SRZ ;  /* 0x0000000000227805 */ /* 0x000fe4000001ff00 */
[----:B------:R-:W-:Y:S02]  /*1830*/  IADD3 R181, P4, R180, R17, RZ ;  /* 0x00000011b4b57210 */ /* 0x000fe40007f9e0ff */
[----:B------:R-:W-:Y:S02]  /*1840*/  CS2R R36, SRZ ;  /* 0x0000000000247805 */ /* 0x000fe4000001ff00 */
[----:B------:R-:W-:-:S02]  /*1850*/  IADD3 R193, P0, R7, R24, RZ ;  /* 0x0000001807c17210 */ /* 0x000fc40007f1e0ff */
[----:B------:R-:W-:Y:S02]  /*1860*/  CS2R R38, SRZ ;  /* 0x0000000000267805 */ /* 0x000fe4000001ff00 */
[-C--:B------:R-:W-:Y:S02]  /*1870*/  IADD3 R196, P2, R10, R24.reuse, RZ ;  /* 0x000000180ac47210 */ /* 0x080fe40007f5e0ff */
[----:B------:R-:W-:Y:S02]  /*1880*/  CS2R R40, SRZ ;  /* 0x0000000000287805 */ /* 0x000fe4000001ff00 */
[----:B------:R-:W-:Y:S02]  /*1890*/  IADD3 R198, P1, R11, R24, RZ ;  /* 0x000000180bc67210 */ /* 0x000fe40007f3e0ff */
[----:B------:R-:W-:Y:S02]  /*18a0*/  CS2R R42, SRZ ;  /* 0x00000000002a7805 */ /* 0x000fe4000001ff00 */
[----:B------:R-:W-:-:S02]  /*18b0*/  LEA.HI.X.SX32 R178, R178, R19, 0x1, P3 ;  /* 0x00000013b2b27211 */ /* 0x000fc400018f0eff */
[----:B------:R-:W-:Y:S02]  /*18c0*/  CS2R R44, SRZ ;  /* 0x00000000002c7805 */ /* 0x000fe4000001ff00 */
[----:B------:R-:W-:Y:S02]  /*18d0*/  LEA.HI.X.SX32 R180, R180, R19, 0x1, P4 ;  /* 0x00000013b4b47211 */ /* 0x000fe400020f0eff */
[----:B------:R-:W-:Y:S02]  /*18e0*/  CS2R R46, SRZ ;  /* 0x00000000002e7805 */ /* 0x000fe4000001ff00 */
[-C--:B------:R-:W-:Y:S02]  /*18f0*/  LEA.HI.X.SX32 R203, R7, R26.reuse, 0x1, P0 ;  /* 0x0000001a07cb7211 */ /* 0x080fe400000f0eff */
[----:B------:R-:W-:Y:S02]  /*1900*/  CS2R R48, SRZ ;  /* 0x0000000000307805 */ /* 0x000fe4000001ff00 */
[----:B------:R-:W-:-:S02]  /*1910*/  LEA.HI.X.SX32 R206, R10, R26, 0x1, P2 ;  /* 0x0000001a0ace7211 */ /* 0x000fc400010f0eff */
[----:B------:R-:W-:Y:S02]  /*1920*/  CS2R R50, SRZ ;  /* 0x0000000000327805 */ /* 0x000fe4000001ff00 */
[----:B------:R-:W-:Y:S02]  /*1930*/  LEA.HI.X.SX32 R207, R11, R26, 0x1, P1 ;  /* 0x0000001a0bcf7211 */ /* 0x000fe400008f0eff */
[----:B------:R-:W-:Y:S02]  /*1940*/  CS2R R52, SRZ ;  /* 0x0000000000347805 */ /* 0x000fe4000001ff00 */
[-C--:B------:R-:W-:Y:S02]  /*1950*/  IADD3 R185, P3, R184, R17.reuse, RZ ;  /* 0x00000011b8b97210 */ /* 0x080fe40007f7e0ff */
[----:B------:R-:W-:Y:S02]  /*1960*/  CS2R R54, SRZ ;  /* 0x0000000000367805 */ /* 0x000fe4000001ff00 */
[-C--:B------:R-:W-:Y:S01]  /*1970*/  IADD3 R187, P4, R186, R17.reuse, RZ ;  /* 0x00000011babb7210 */ /* 0x080fe20007f9e0ff */
[----:B------:R-:W-:Y:S01]  /*1980*/  UMOV UR4, URZ ;  /* 0x0000003f00047c82 */ /* 0x000fe20008000000 */
[----:B------:R-:W-:Y:S01]  /*1990*/  IADD3 R189, P5, R188, R17, RZ ;  /* 0x00000011bcbd7210 */ /* 0x000fe20007fbe0ff */
[----:B------:R-:W-:Y:S01]  /*19a0*/  IMAD R17, R28, 0x4, R21 ;  /* 0x000000041c117824 */ /* 0x000fe200078e0215 */
[-C--:B------:R-:W-:Y:S01]  /*19b0*/  IADD3 R210, P0, R213, R24.reuse, RZ ;  /* 0x00000018d5d27210 */ /* 0x080fe20007f1e0ff */
[----:B------:R-:W-:Y:S01]  /*19c0*/  UMOV UR5, URZ ;  /* 0x0000003f00057c82 */ /* 0x000fe20008000000 */
[-C--:B------:R-:W-:Y:S01]  /*19d0*/  IADD3 R211, P1, R214, R24.reuse, RZ ;  /* 0x00000018d6d37210 */ /* 0x080fe20007f3e0ff */
[C---:B------:R-:W-:Y:S01]  /*19e0*/  IMAD R16, R28.reuse, 0x8, R17 ;  /* 0x000000081c107824 */ /* 0x040fe200078e0211 */
[----:B------:R-:W-:Y:S01]  /*19f0*/  IADD3 R212, P2, R215, R24, RZ ;  /* 0x00000018d7d47210 */ /* 0x000fe20007f5e0ff */
[----:B------:R-:W-:Y:S01]  /*1a00*/  UIADD3.64 UR16, UR12, 0x2, URZ ;  /* 0x000000020c107897 */ /* 0x000fe2000fffe03f */
[-C--:B------:R-:W-:Y:S01]  /*1a10*/  LEA.HI.X.SX32 R213, R213, R26.reuse, 0x1, P0 ;  /* 0x0000001ad5d57211 */ /* 0x080fe200000f0eff */
[----:B------:R-:W-:Y:S01]  /*1a20*/  IMAD R15, R28, 0x4, R16 ;  /* 0x000000041c0f7824 */ /* 0x000fe200078e0210 */
[-C--:B------:R-:W-:Y:S01]  /*1a30*/  LEA.HI.X.SX32 R214, R214, R26.reuse, 0x1, P1 ;  /* 0x0000001ad6d67211 */ /* 0x080fe200008f0eff */
[----:B------:R-:W-:Y:S01]  /*1a40*/  UIADD3.64 UR20, UR12, 0x4, URZ ;  /* 0x000000040c147897 */ /* 0x000fe2000fffe03f */
[----:B------:R-:W-:Y:S01]  /*1a50*/  LEA.HI.X.SX32 R215, R215, R26, 0x1, P2 ;  /* 0x0000001ad7d77211 */ /* 0x000fe200010f0eff */
[----:B------:R-:W-:Y:S01]  /*1a60*/  IMAD R10, R28, 0x4, R15 ;  /* 0x000000041c0a7824 */ /* 0x000fe200078e020f */
[-C--:B------:R-:W-:Y:S01]  /*1a70*/  IADD3 R216, P0, R219, R24.reuse, RZ ;  /* 0x00000018dbd87210 */ /* 0x080fe20007f1e0ff */
[----:B------:R-:W-:Y:S01]  /*1a80*/  UIADD3.64 UR18, UR14, 0x2, URZ ;  /* 0x000000020e127897 */ /* 0x000fe2000fffe03f */
[CC--:B------:R-:W-:Y:S01]  /*1a90*/  IADD3 R217, P1, R220.reuse, R24.reuse, RZ ;  /* 0x00000018dcd97210 */ /* 0x0c0fe20007f3e0ff */
[----:B------:R-:W-:Y:S01]  /*1aa0*/  UIADD3.64 UR22, UR14, 0x4, URZ ;  /* 0x000000040e167897 */ /* 0x000fe2000fffe03f */
[----:B------:R-:W-:Y:S01]  /*1ab0*/  IADD3 R218, P2, R221, R24, RZ ;  /* 0x00000018ddda7210 */ /* 0x000fe20007f5e0ff */
[----:B------:R-:W-:Y:S01]  /*1ac0*/  UIADD3.64 UR10, UR14, 0xfe, URZ ;  /* 0x000000fe0e0a7897 */ /* 0x000fe2000fffe03f */
[-C--:B------:R-:W-:Y:S01]  /*1ad0*/  LEA.HI.X.SX32 R219, R219, R26.reuse, 0x1, P0 ;  /* 0x0000001adbdb7211 */ /* 0x080fe200000f0eff */
[----:B------:R-:W-:Y:S01]  /*1ae0*/  UIADD3.64 UR30, UR14, 0x100, URZ ;  /* 0x000001000e1e7897 */ /* 0x000fe2000fffe03f */
[-C--:B------:R-:W-:Y:S01]  /*1af0*/  LEA.HI.X.SX32 R220, R220, R26.reuse, 0x1, P1 ;  /* 0x0000001adcdc7211 */ /* 0x080fe200008f0eff */
[----:B------:R-:W-:Y:S01]  /*1b00*/  UIADD3.64 UR34, UR14, 0x102, URZ ;  /* 0x000001020e227897 */ /* 0x000fe2000fffe03f */
[----:B------:R-:W-:Y:S01]  /*1b10*/  LEA.HI.X.SX32 R221, R221, R26, 0x1, P2 ;  /* 0x0000001adddd7211 */ /* 0x000fe200010f0eff */
[----:B------:R-:W-:Y:S01]  /*1b20*/  UIADD3.64 UR38, UR14, 0x104, URZ ;  /* 0x000001040e267897 */ /* 0x000fe2000fffe03f */
[-C--:B------:R-:W-:Y:S01]  /*1b30*/  IADD3 R222, P0, R99, R24.reuse, RZ ;  /* 0x0000001863de7210 */ /* 0x080fe20007f1e0ff */
[----:B------:R-:W-:Y:S01]  /*1b40*/  ULDC UR47, c[0x0][0x238] ;  /* 0x00008e00002f7ab9 */ /* 0x000fe20000000800 */
[-C--:B------:R-:W-:Y:S01]  /*1b50*/  IADD3 R223, P1, R98, R24.reuse, RZ ;  /* 0x0000001862df7210 */ /* 0x080fe20007f3e0ff */
[----:B------:R-:W-:Y:S01]  /*1b60*/  UMOV UR25, 0x40000040 ;  /* 0x4000004000197882 */ /* 0x000fe20000000000 */
[----:B------:R-:W-:-:S02]  /*1b70*/  IADD3 R224, P2, R97, R24, RZ ;  /* 0x0000001861e07210 */ /* 0x000fc40007f5e0ff */
[-C--:B------:R-:W-:Y:S02]  /*1b80*/  LEA.HI.X.SX32 R184, R184, R19.reuse, 0x1, P3 ;  /* 0x00000013b8b87211 */ /* 0x080fe400018f0eff */
[----:B------:R-:W-:Y:S02]  /*1b90*/  IADD3 R195, P3, R9, R24, RZ ;  /* 0x0000001809c37210 */ /* 0x000fe40007f7e0ff */
[-C--:B------:R-:W-:Y:S02]  /*1ba0*/  LEA.HI.X.SX32 R99, R99, R26.reuse, 0x1, P0 ;  /* 0x0000001a63637211 */ /* 0x080fe400000f0eff */
[-C--:B------:R-:W-:Y:S02]  /*1bb0*/  LEA.HI.X.SX32 R98, R98, R26.reuse, 0x1, P1 ;  /* 0x0000001a62627211 */ /* 0x080fe400008f0eff */
[----:B------:R-:W-:Y:S02]  /*1bc0*/  LEA.HI.X.SX32 R97, R97, R26, 0x1, P2 ;  /* 0x0000001a61617211 */ /* 0x000fe400010f0eff */
[----:B------:R-:W-:-:S02]  /*1bd0*/  LEA.HI.X.SX32 R186, R186, R19, 0x1, P4 ;  /* 0x00000013baba7211 */ /* 0x000fc400020f0eff */
[-C--:B------:R-:W-:Y:S02]  /*1be0*/  IADD3 R96, P0, R93, R24.reuse, RZ ;  /* 0x000000185d607210 */ /* 0x080fe40007f1e0ff */
[-C--:B------:R-:W-:Y:S02]  /*1bf0*/  IADD3 R95, P1, R92, R24.reuse, RZ ;  /* 0x000000185c5f7210 */ /* 0x080fe40007f3e0ff */
[-C--:B------:R-:W-:Y:S02]  /*1c00*/  IADD3 R94, P2, R91, R24.reuse, RZ ;  /* 0x000000185b5e7210 */ /* 0x080fe40007f5e0ff */
[----:B------:R-:W-:Y:S02]  /*1c10*/  IADD3 R194, P4, R8, R24, RZ ;  /* 0x0000001808c27210 */ /* 0x000fe40007f9e0ff */
[-C--:B------:R-:W-:Y:S01]  /*1c20*/  LEA.HI.X.SX32 R205, R9, R26.reuse, 0x1, P3 ;  /* 0x0000001a09cd7211 */ /* 0x080fe200018f0eff */
[----:B------:R-:W-:Y:S01]  /*1c30*/  IMAD R9, R28, 0x8, R10 ;  /* 0x000000081c097824 */ /* 0x000fe200078e020a */
[----:B------:R-:W-:-:S02]  /*1c40*/  LEA.HI.X.SX32 R93, R93, R26, 0x1, P0 ;  /* 0x0000001a5d5d7211 */ /* 0x000fc400000f0eff */
[-C--:B------:R-:W-:Y:S02]  /*1c50*/  LEA.HI.X.SX32 R92, R92, R26.reuse, 0x1, P1 ;  /* 0x0000001a5c5c7211 */ /* 0x080fe400008f0eff */
[----:B------:R-:W-:Y:S02]  /*1c60*/  LEA.HI.X.SX32 R91, R91, R26, 0x1, P2 ;  /* 0x0000001a5b5b7211 */ /* 0x000fe400010f0eff */
[----:B------:R-:W-:Y:S02]  /*1c70*/  IADD3 R191, P6, R199, R24, RZ ;  /* 0x00000018c7bf7210 */ /* 0x000fe40007fde0ff */
[----:B------:R-:W-:Y:S01]  /*1c80*/  LEA.HI.X.SX32 R204, R8, R26, 0x1, P4 ;  /* 0x0000001a08cc7211 */ /* 0x000fe200020f0eff */
[----:B------:R-:W-:Y:S01]  /*1c90*/  IMAD R8, R28, 0x4, R9 ;  /* 0x000000041c087824 */ /* 0x000fe200078e0209 */
[-C--:B------:R-:W-:Y:S02]  /*1ca0*/  IADD3 R90, P0, R23, R24.reuse, RZ ;  /* 0x00000018175a7210 */ /* 0x080fe40007f1e0ff */
[-C--:B------:R-:W-:Y:S01]  /*1cb0*/  IADD3 R89, P1, R22, R24.reuse, RZ ;  /* 0x0000001816597210 */ /* 0x080fe20007f3e0ff */
[----:B------:R-:W-:Y:S01]  /*1cc0*/  IMAD R7, R28, 0x4, R8 ;  /* 0x000000041c077824 */ /* 0x000fe200078e0208 */
[----:B------:R-:W-:-:S02]  /*1cd0*/  IADD3 R88, P2, R21, R24, RZ ;  /* 0x0000001815587210 */ /* 0x000fc40007f5e0ff */
[----:B------:R-:W-:Y:S02]  /*1ce0*/  CS2R R28, SRZ ;  /* 0x00000000001c7805 */ /* 0x000fe4000001ff00 */
[----:B------:R-:W-:Y:S02]  /*1cf0*/  LEA.HI.X.SX32 R188, R188, R19, 0x1, P5 ;  /* 0x00000013bcbc7211 */ /* 0x000fe400028f0eff */
[-C--:B------:R-:W-:Y:S02]  /*1d00*/  LEA.HI.X.SX32 R199, R199, R26.reuse, 0x1, P6 ;  /* 0x0000001ac7c77211 */ /* 0x080fe400030f0eff */
[-C--:B------:R-:W-:Y:S02]  /*1d10*/  LEA.HI.X.SX32 R23, R23, R26.reuse, 0x1, P0 ;  /* 0x0000001a17177211 */ /* 0x080fe400000f0eff */
[-C--:B------:R-:W-:Y:S02]  /*1d20*/  LEA.HI.X.SX32 R22, R22, R26.reuse, 0x1, P1 ;  /* 0x0000001a16167211 */ /* 0x080fe400008f0eff */
[----:B------:R-:W-:-:S02]  /*1d30*/  LEA.HI.X.SX32 R21, R21, R26, 0x1, P2 ;  /* 0x0000001a15157211 */ /* 0x000fc400010f0eff */
[-C--:B------:R-:W-:Y:S02]  /*1d40*/  IADD3 R192, P5, R6, R24.reuse, RZ ;  /* 0x0000001806c07210 */ /* 0x080fe40007fbe0ff */
[-C--:B------:R-:W-:Y:S02]  /*1d50*/  IADD3 R200, P6, R12, R24.reuse, RZ ;  /* 0x000000180cc87210 */ /* 0x080fe40007fde0ff */
[-C--:B------:R-:W-:Y:S02]  /*1d60*/  IADD3 R20, P0, R17, R24.reuse, RZ ;  /* 0x0000001811147210 */ /* 0x080fe40007f1e0ff */
[-C--:B------:R-:W-:Y:S02]  /*1d70*/  IADD3 R19, P1, R16, R24.reuse, RZ ;  /* 0x0000001810137210 */ /* 0x080fe40007f3e0ff */
[----:B------:R-:W-:Y:S02]  /*1d80*/  IADD3 R18, P2, R15, R24, RZ ;  /* 0x000000180f127210 */ /* 0x000fe40007f5e0ff */
[-C--:B------:R-:W-:Y:S01]  /*1d90*/  LEA.HI.X.SX32 R201, R6, R26.reuse, 0x1, P5 ;  /* 0x0000001a06c97211 */ /* 0x080fe200028f0eff */
[----:B------:R-:W-:Y:S01]  /*1da0*/  IMAD.MOV.U32 R6, RZ, RZ, RZ ;  /* 0x000000ffff067224 */ /* 0x000fe200078e00ff */
[----:B------:R-:W-:-:S02]  /*1db0*/  LEA.HI.X.SX32 R208, R12, R26, 0x1, P6 ;  /* 0x0000001a0cd07211 */ /* 0x000fc400030f0eff */
[-C--:B------:R-:W-:Y:S02]  /*1dc0*/  LEA.HI.X.SX32 R17, R17, R26.reuse, 0x1, P0 ;  /* 0x0000001a11117211 */ /* 0x080fe400000f0eff */
[-C--:B------:R-:W-:Y:S02]  /*1dd0*/  LEA.HI.X.SX32 R16, R16, R26.reuse, 0x1, P1 ;  /* 0x0000001a10107211 */ /* 0x080fe400008f0eff */
[----:B------:R-:W-:Y:S02]  /*1de0*/  LEA.HI.X.SX32 R15, R15, R26, 0x1, P2 ;  /* 0x0000001a0f0f7211 */ /* 0x000fe400010f0eff */
[-C--:B------:R-:W-:Y:S02]  /*1df0*/  IADD3 R202, P5, R58, R24.reuse, RZ ;  /* 0x000000183aca7210 */ /* 0x080fe40007fbe0ff */
[-C--:B------:R-:W-:Y:S02]  /*1e00*/  IADD3 R14, P0, R10, R24.reuse, RZ ;  /* 0x000000180a0e7210 */ /* 0x080fe40007f1e0ff */
[----:B------:R-:W-:-:S02]  /*1e10*/  IADD3 R13, P1, R9, R24, RZ ;  /* 0x00000018090d7210 */ /* 0x000fc40007f3e0ff */
[-C--:B------:R-:W-:Y:S02]  /*1e20*/  IADD3 R12, P2, R8, R24.reuse, RZ ;  /* 0x00000018080c7210 */ /* 0x080fe40007f5e0ff */
[----:B------:R-:W-:Y:S02]  /*1e30*/  IADD3 R11, P3, R7, R24, RZ ;  /* 0x00000018070b7210 */ /* 0x000fe40007f7e0ff */
[----:B------:R-:W-:Y:S02]  /*1e40*/  CS2R R24, SRZ ;  /* 0x0000000000187805 */ /* 0x000fe4000001ff00 */
[-C--:B------:R-:W-:Y:S02]  /*1e50*/  LEA.HI.X.SX32 R209, R58, R26.reuse, 0x1, P5 ;  /* 0x0000001a3ad17211 */ /* 0x080fe400028f0eff */
[-C--:B------:R-:W-:Y:S02]  /*1e60*/  LEA.HI.X.SX32 R10, R10, R26.reuse, 0x1, P0 ;  /* 0x0000001a0a0a7211 */ /* 0x080fe400000f0eff */
[----:B------:R-:W-:-:S02]  /*1e70*/  LEA.HI.X.SX32 R9, R9, R26, 0x1, P1 ;  /* 0x0000001a09097211 */ /* 0x000fc400008f0eff */
[-C--:B------:R-:W-:Y:S02]  /*1e80*/  LEA.HI.X.SX32 R8, R8, R26.reuse, 0x1, P2 ;  /* 0x0000001a08087211 */ /* 0x080fe400010f0eff */
[----:B------:R-:W-:Y:S02]  /*1e90*/  LEA.HI.X.SX32 R7, R7, R26, 0x1, P3 ;  /* 0x0000001a07077211 */ /* 0x000fe400018f0eff */
[----:B------:R-:W-:Y:S02]  /*1ea0*/  CS2R R26, SRZ ;  /* 0x00000000001a7805 */ /* 0x000fe4000001ff00 */
[----:B------:R-:W-:-:S13]  /*1eb0*/  LOP3.LUT P6, RZ, R0, 0x1, RZ, 0xc0, !PT ;  /* 0x0000000100ff7812 */ /* 0x000fda00078cc0ff */
.L_x_1:
[----:B------:R-:W-:Y:S02]  /*1ec0*/  SHF.R.S32.HI R71, RZ, 0x1f, R6 ;  /* 0x0000001fff477819 */ /* 0x000fe40000011406 */
[C---:B------:R-:W-:Y:S02]  /*1ed0*/  IADD3 R62, P0, R6.reuse, R101, RZ ;  /* 0x00000065063e7210 */ /* 0x040fe40007f1e0ff */
[----:B------:R-:W-:-:S03]  /*1ee0*/  IADD3 R60, P1, R6, R103, RZ ;  /* 0x00000067063c7210 */ /* 0x000fc60007f3e0ff */
[C---:B------:R-:W-:Y:S01]  /*1ef0*/  IMAD.X R63, R71.reuse, 0x1, R102, P0 ;  /* 0x00000001473f7824 */ /* 0x040fe200000e0666 */
[C---:B------:R-:W-:Y:S01]  /*1f00*/  IADD3 R58, P0, R6.reuse, R105, RZ ;  /* 0x00000069063a7210 */ /* 0x040fe20007f1e0ff */
[C---:B------:R-:W-:Y:S01]  /*1f10*/  IMAD.X R61, R71.reuse, 0x1, R104, P1 ;  /* 0x00000001473d7824 */ /* 0x040fe200008e0668 */
[C---:B------:R-:W-:Y:S02]  /*1f20*/  IADD3 R56, P1, R6.reuse, R107, RZ ;  /* 0x0000006b06387210 */ /* 0x040fe40007f3e0ff */
[----:B------:R0:W2:Y:S01]  /*1f30*/  LDG.E.U8 R73, desc[UR44][R62.64] ;  /* 0x0000002c3e497981 */ /* 0x0000a2000c1e1100 */
[C---:B------:R-:W-:Y:S01]  /*1f40*/  IMAD.X R59, R71.reuse, 0x1, R106, P0 ;  /* 0x00000001473b7824 */ /* 0x040fe200000e066a */
[C---:B------:R-:W-:Y:S01]  /*1f50*/  IADD3 R68, P0, R6.reuse, R109, RZ ;  /* 0x0000006d06447210 */ /* 0x040fe20007f1e0ff */
[C---:B------:R-:W-:Y:S01]  /*1f60*/  IMAD.X R57, R71.reuse, 0x1, R108, P1 ;  /* 0x0000000147397824 */ /* 0x040fe200008e066c */
[C---:B------:R-:W-:Y:S01]  /*1f70*/  IADD3 R66, P1, R6.reuse, R111, RZ ;  /* 0x0000006f06427210 */ /* 0x040fe20007f3e0ff */
[----:B------:R1:W3:Y:S02]  /*1f80*/  LDG.E.U8 R70, desc[UR44][R60.64] ;  /* 0x0000002c3c467981 */ /* 0x0002e4000c1e1100 */
[C---:B------:R-:W-:Y:S01]  /*1f90*/  IMAD.X R69, R71.reuse, 0x1, R110, P0 ;  /* 0x0000000147457824 */ /* 0x040fe200000e066e */
[C---:B------:R-:W-:Y:S01]  /*1fa0*/  IADD3 R64, P0, R6.reuse, R113, RZ ;  /* 0x0000007106407210 */ /* 0x040fe20007f1e0ff */
[C---:B------:R-:W-:Y:S01]  /*1fb0*/  IMAD.X R67, R71.reuse, 0x1, R112, P1 ;  /* 0x0000000147437824 */ /* 0x040fe200008e0670 */
[C---:B0-----:R-:W-:Y:S01]  /*1fc0*/  IADD3 R62, P1, R6.reuse, R115, RZ ;  /* 0x00000073063e7210 */ /* 0x041fe20007f3e0ff */
[----:B------:R0:W4:Y:S02]  /*1fd0*/  LDG.E.U8 R72, desc[UR44][R58.64] ;  /* 0x0000002c3a487981 */ /* 0x000124000c1e1100 */
[C---:B------:R-:W-:Y:S01]  /*1fe0*/  IMAD.X R65, R71.reuse, 0x1, R114, P0 ;  /* 0x0000000147417824 */ /* 0x040fe200000e0672 */
[----:B-1----:R-:W-:Y:S01]  /*1ff0*/  IADD3 R60, P0, R6, R117, RZ ;  /* 0x00000075063c7210 */ /* 0x002fe20007f1e0ff */
[----:B------:R1:W5:Y:S01]  /*2000*/  LDG.E.U8 R74, desc[UR44][R56.64] ;  /* 0x0000002c384a7981 */ /* 0x000362000c1e1100 */
[----:B------:R-:W-:-:S03]  /*2010*/  IMAD.X R63, R71, 0x1, R116, P1 ;  /* 0x00000001473f7824 */ /* 0x000fc600008e0674 */
[----:B------:R-:W-:Y:S01]  /*2020*/  IMAD.X R61, R71, 0x1, R118, P0 ;  /* 0x00000001473d7824 */ /* 0x000fe200000e0676 */
[C---:B0-----:R-:W-:Y:S01]  /*2030*/  IADD3 R58, P1, R6.reuse, R119, RZ ;  /* 0x00000077063a7210 */ /* 0x041fe20007f3e0ff */
[----:B------:R0:W3:Y:S01]  /*2040*/  LDG.E.U8 R75, desc[UR44][R68.64] ;  /* 0x0000002c444b7981 */ /* 0x0000e2000c1e1100 */
[----:B-1----:R-:W-:-:S03]  /*2050*/  IADD3 R56, P0, R6, R121, RZ ;  /* 0x0000007906387210 */ /* 0x002fc60007f1e0ff */
[----:B------:R1:W4:Y:S01]  /*2060*/  LDG.E.U8 R76, desc[UR44][R66.64] ;  /* 0x0000002c424c7981 */ /* 0x000322000c1e1100 */
[C---:B------:R-:W-:Y:S02]  /*2070*/  IMAD.X R59, R71.reuse, 0x1, R120, P1 ;  /* 0x00000001473b7824 */ /* 0x040fe400008e0678 */
[----:B------:R-:W-:Y:S01]  /*2080*/  IMAD.X R57, R71, 0x1, R122, P0 ;  /* 0x0000000147397824 */ /* 0x000fe200000e067a */
[C---:B0-----:R-:W-:Y:S01]  /*2090*/  IADD3 R68, P1, R6.reuse, R123, RZ ;  /* 0x0000007b06447210 */ /* 0x041fe20007f3e0ff */
[----:B------:R0:W5:Y:S01]  /*20a0*/  LDG.E.U8 R77, desc[UR44][R64.64] ;  /* 0x0000002c404d7981 */ /* 0x000162000c1e1100 */
[----:B-1----:R-:W-:-:S03]  /*20b0*/  IADD3 R66, P0, R6, R125, RZ ;  /* 0x0000007d06427210 */ /* 0x002fc60007f1e0ff */
[----:B------:R1:W5:Y:S01]  /*20c0*/  LDG.E.U8 R148, desc[UR44][R62.64] ;  /* 0x0000002c3e947981 */ /* 0x000362000c1e1100 */
[C---:B------:R-:W-:Y:S02]  /*20d0*/  IMAD.X R69, R71.reuse, 0x1, R124, P1 ;  /* 0x0000000147457824 */ /* 0x040fe400008e067c */
[----:B------:R-:W-:Y:S01]  /*20e0*/  IMAD.X R67, R71, 0x1, R126, P0 ;  /* 0x0000000147437824 */ /* 0x000fe200000e067e */
[C---:B0-----:R-:W-:Y:S01]  /*20f0*/  IADD3 R64, P1, R6.reuse, R127, RZ ;  /* 0x0000007f06407210 */ /* 0x041fe20007f3e0ff */
[----:B------:R0:W4:Y:S01]  /*2100*/  LDG.E.U8 R79, desc[UR44][R60.64] ;  /* 0x0000002c3c4f7981 */ /* 0x000122000c1e1100 */
[----:B-1----:R-:W-:-:S03]  /*2110*/  IADD3 R62, P0, R6, R129, RZ ;  /* 0x00000081063e7210 */ /* 0x002fc60007f1e0ff */
[----:B------:R1:W5:Y:S01]  /*2120*/  LDG.E.U8 R78, desc[UR44][R58.64] ;  /* 0x0000002c3a4e7981 */ /* 0x000362000c1e1100 */
        /* <DEDUP_REMOVED lines=42> */
[----:B------:R-:W-:-:S03]  /*23d0*/  IMAD.X R65, R71, 0x1, R186, P1 ;  /* 0x0000000147417824 */ /* 0x000fc600008e06ba */
[----:B------:R1:W5:Y:S01]  /*23e0*/  LDG.E.U8 R156, desc[UR44][R56.64] ;  /* 0x0000002c389c7981 */ /* 0x000362000c1e1100 */
[----:B------:R-:W-:Y:S01]  /*23f0*/  IMAD.X R63, R71, 0x1, R140, P0 ;  /* 0x00000001473f7824 */ /* 0x000fe200000e068c */
[C---:B0-----:R-:W-:Y:S02]  /*2400*/  IADD3 R60, P1, R6.reuse, R171, RZ ;  /* 0x000000ab063c7210 */ /* 0x041fe40007f3e0ff */
[----:B------:R0:W5:Y:S01]  /*2410*/  LDG.E.U8 R66, desc[UR44][R66.64] ;  /* 0x0000002c42427981 */ /* 0x000162000c1e1100 */
[----:B-1----:R-:W-:-:S03]  /*2420*/  IADD3 R58, P2, R6, R181, RZ ;  /* 0x000000b5063a7210 */ /* 0x002fc60007f5e0ff */
[----:B------:R-:W5:Y:S01]  /*2430*/  LDG.E.U8 R68, desc[UR44][R68.64] ;  /* 0x0000002c44447981 */ /* 0x000f62000c1e1100 */
[----:B------:R-:W-:Y:S01]  /*2440*/  IADD3 R56, P0, R6, R189, RZ ;  /* 0x000000bd06387210 */ /* 0x000fe20007f1e0ff */
[C---:B------:R-:W-:Y:S02]  /*2450*/  IMAD.X R61, R71.reuse, 0x1, R170, P1 ;  /* 0x00000001473d7824 */ /* 0x040fe400008e06aa */
[----:B------:R1:W5:Y:S01]  /*2460*/  LDG.E.U8 R64, desc[UR44][R64.64] ;  /* 0x0000002c40407981 */ /* 0x000362000c1e1100 */
[C---:B------:R-:W-:Y:S02]  /*2470*/  IMAD.X R59, R71.reuse, 0x1, R180, P2 ;  /* 0x00000001473b7824 */ /* 0x040fe400010e06b4 */
[----:B------:R-:W-:Y:S01]  /*2480*/  IMAD.X R57, R71, 0x1, R188, P0 ;  /* 0x0000000147397824 */ /* 0x000fe200000e06bc */
[----:B------:R-:W5:Y:S04]  /*2490*/  LDG.E.U8 R151, desc[UR44][R62.64] ;  /* 0x0000002c3e977981 */ /* 0x000f68000c1e1100 */
[----:B------:R-:W5:Y:S04]  /*24a0*/  LDG.E.U8 R154, desc[UR44][R60.64] ;  /* 0x0000002c3c9a7981 */ /* 0x000f68000c1e1100 */
[----:B------:R1:W5:Y:S04]  /*24b0*/  LDG.E.U8 R157, desc[UR44][R58.64] ;  /* 0x0000002c3a9d7981 */ /* 0x000368000c1e1100 */
[----:B------:R1:W5:Y:S01]  /*24c0*/  LDG.E.U8 R158, desc[UR44][R56.64] ;  /* 0x0000002c389e7981 */ /* 0x000362000c1e1100 */
[----:B0-----:R-:W-:-:S04]  /*24d0*/  LOP3.LUT R67, R0, 0x80, RZ, 0xc0, !PT ;  /* 0x0000008000437812 */ /* 0x001fc800078ec0ff */
[----:B------:R-:W-:-:S04]  /*24e0*/  ISETP.NE.U32.AND P0, PT, R67, RZ, PT ;  /* 0x000000ff4300720c */ /* 0x000fc80003f05070 */
[----:B-1----:R-:W-:-:S04]  /*24f0*/  SEL R65, RZ, 0x90, !P0 ;  /* 0x00000090ff417807 */ /* 0x002fc80004000000 */
[----:B------:R-:W-:Y:S01]  /*2500*/  LOP3.LUT R248, R65, 0x7f, R0, 0x78, !PT ;  /* 0x0000007f41f87812 */ /* 0x000fe200078e7800 */
[----:B------:R-:W-:Y:S03]  /*2510*/  BAR.SYNC.DEFER_BLOCKING 0x0 ;  /* 0x0000000000007b1d */ /* 0x000fe60000010000 */
[C---:B------:R-:W-:Y:S02]  /*2520*/  LOP3.LUT R59, R248.reuse, 0x20, RZ, 0x3c, !PT ;  /* 0x00000020f83b7812 */ /* 0x040fe400078e3cff */
[C---:B------:R-:W-:Y:S01]  /*2530*/  LOP3.LUT R57, R248.reuse, 0x40, RZ, 0x3c, !PT ;  /* 0x00000040f8397812 */ /* 0x040fe200078e3cff */
[----:B------:R-:W-:Y:S01]  /*2540*/  UMOV UR26, UR40 ;  /* 0x00000028001a7c82 */ /* 0x000fe20008000000 */
[----:B------:R-:W-:Y:S01]  /*2550*/  UMOV UR27, 0x40000040 ;  /* 0x40000040001b7882 */ /* 0x000fe20000000000 */
[----:B--2---:R-:W-:Y:S04]  /*2560*/  STS.U8 [R248+UR43+0x2000], R73 ;  /* 0x00200049f8007988 */ /* 0x004fe8000800002b */
[----:B---3--:R-:W-:Y:S04]  /*2570*/  STS.U8 [R248+UR43+0x2400], R75 ;  /* 0x0024004bf8007988 */ /* 0x008fe8000800002b */
[----:B----4-:R-:W-:Y:S04]  /*2580*/  STS.U8 [R248+UR43+0x2800], R79 ;  /* 0x0028004ff8007988 */ /* 0x010fe8000800002b */
[----:B-----5:R-:W-:Y:S04]  /*2590*/  STS.U8 [R248+UR43+0x2c00], R81 ;  /* 0x002c0051f8007988 */ /* 0x020fe8000800002b */
[----:B------:R-:W-:Y:S04]  /*25a0*/  STS.U8 [R248+UR43+0x3000], R85 ;  /* 0x00300055f8007988 */ /* 0x000fe8000800002b */
[----:B------:R-:W-:Y:S04]  /*25b0*/  STS.U8 [R248+UR43+0x3400], R87 ;  /* 0x00340057f8007988 */ /* 0x000fe8000800002b */
[----:B------:R0:W-:Y:S04]  /*25c0*/  STS.U8 [R248+UR43+0x3800], R155 ;  /* 0x0038009bf8007988 */ /* 0x0001e8000800002b */
[----:B------:R-:W-:Y:S01]  /*25d0*/  STS.U8 [R248+UR43+0x3c00], R159 ;  /* 0x003c009ff8007988 */ /* 0x000fe2000800002b */
[----:B0-----:R-:W-:-:S03]  /*25e0*/  LOP3.LUT R155, R248, 0x60, RZ, 0x3c, !PT ;  /* 0x00000060f89b7812 */ /* 0x001fc600078e3cff */
[----:B------:R-:W-:Y:S04]  /*25f0*/  STS.U8 [R59+UR43+0x2100], R70 ;  /* 0x002100463b007988 */ /* 0x000fe8000800002b */
        /* <DEDUP_REMOVED lines=15> */
[----:B------:R0:W-:Y:S04]  /*26f0*/  STS.U8 [R155+UR43+0x2300], R74 ;  /* 0x0023004a9b007988 */ /* 0x0001e8000800002b */
[----:B------:R-:W-:Y:S04]  /*2700*/  STS.U8 [R155+UR43+0x2700], R148 ;  /* 0x002700949b007988 */ /* 0x000fe8000800002b */
[----:B------:R-:W-:Y:S04]  /*2710*/  STS.U8 [R155+UR43+0x2b00], R149 ;  /* 0x002b00959b007988 */ /* 0x000fe8000800002b */
[----:B------:R-:W-:Y:S04]  /*2720*/  STS.U8 [R155+UR43+0x2f00], R150 ;  /* 0x002f00969b007988 */ /* 0x000fe8000800002b */
[----:B------:R-:W-:Y:S04]  /*2730*/  STS.U8 [R155+UR43+0x3300], R151 ;  /* 0x003300979b007988 */ /* 0x000fe8000800002b */
[----:B------:R-:W-:Y:S04]  /*2740*/  STS.U8 [R155+UR43+0x3700], R154 ;  /* 0x0037009a9b007988 */ /* 0x000fe8000800002b */
[----:B------:R-:W-:Y:S04]  /*2750*/  STS.U8 [R155+UR43+0x3b00], R157 ;  /* 0x003b009d9b007988 */ /* 0x000fe8000800002b */
[----:B------:R1:W-:Y:S01]  /*2760*/  STS.U8 [R155+UR43+0x3f00], R158 ;  /* 0x003f009e9b007988 */ /* 0x0003e2000800002b */
[----:B------:R2:W-:Y:S06]  /*2770*/  MEMBAR.ALL.CTA ;  /* 0x0000000000007992 */ /* 0x0005ec0000008000 */
[----:B--2---:R-:W2:Y:S02]  /*2780*/  FENCE.VIEW.ASYNC.S ;  /* 0x00000000000073c6 */ /* 0x004ea40000000000 */
[----:B--2---:R-:W-:Y:S06]  /*2790*/  BAR.SYNC.DEFER_BLOCKING 0x0 ;  /* 0x0000000000007b1d */ /* 0x004fec0000010000 */
[----:B0-----:R-:W-:-:S06]  /*27a0*/  WARPGROUP.ARRIVE ;  /* 0x00000000000079c5 */ /* 0x001fcc0000000000 */
[----:B------:R-:W-:Y:S04]  /*27b0*/  QGMMA.64x32x32.F32.E4M3.E4M3 R72, gdesc[UR24], RZ, !UPT ;  /* 0x00600000184879f3 */ /* 0x000fe8000c7008ff */
[----:B------:R-:W-:Y:S01]  /*27c0*/  QGMMA.64x32x32.F32.E4M3.E4M3 R72, gdesc[UR12], R72 ;  /* 0x006000000c4879f3 */ /* 0x000fe20008700848 */
[----:B------:R-:W-:-:S03]  /*27d0*/  UMOV UR8, UR24 ;  /* 0x0000001800087c82 */ /* 0x000fc60008000000 */
[----:B------:R-:W-:Y:S01]  /*27e0*/  QGMMA.64x32x32.F32.E4M3.E4M3 R72, gdesc[UR16], R72 ;  /* 0x00600000104879f3 */ /* 0x000fe20008700848 */
[----:B------:R-:W-:-:S03]  /*27f0*/  UMOV UR9, UR25 ;  /* 0x0000001900097c82 */ /* 0x000fc60008000000 */
[----:B------:R-:W-:Y:S04]  /*2800*/  QGMMA.64x32x32.F32.E4M3.E4M3 R72, gdesc[UR20], R72 ;  /* 0x00600000144879f3 */ /* 0x000fe80008700848 */
[----:B------:R-:W-:Y:S01]  /*2810*/  QGMMA.64x32x32.F32.E4M3.E4M3 R56, gdesc[UR8], RZ, !UPT ;  /* 0x00600000083879f3 */ /* 0x000fe2000c7008ff */
[----:B------:R-:W-:Y:S01]  /*2820*/  UMOV UR28, UR12 ;  /* 0x0000000c001c7c82 */ /* 0x000fe20008000000 */
[----:B------:R-:W-:Y:S02]  /*2830*/  UMOV UR29, UR13 ;  /* 0x0000000d001d7c82 */ /* 0x000fe40008000000 */
[----:B------:R-:W-:Y:S01]  /*2840*/  QGMMA.64x32x32.F32.E4M3.E4M3 R56, gdesc[UR28], R56 ;  /* 0x006000001c3879f3 */ /* 0x000fe20008700838 */
[----:B------:R-:W-:Y:S01]  /*2850*/  UMOV UR32, UR16 ;  /* 0x0000001000207c82 */ /* 0x000fe20008000000 */
[----:B------:R-:W-:Y:S01]  /*2860*/  UMOV UR33, UR17 ;  /* 0x0000001100217c82 */ /* 0x000fe20008000000 */
[----:B------:R-:W-:Y:S01]  /*2870*/  USHF.R.S32.HI UR7, URZ, 0x1f, UR6 ;  /* 0x0000001f3f077899 */ /* 0x000fe20008011406 */
[----:B------:R-:W-:-:S02]  /*2880*/  LOP3.LUT R237, R0, 0x3, RZ, 0xc0, !PT ;  /* 0x0000000300ed7812 */ /* 0x000fc400078ec0ff */
[----:B------:R-:W-:Y:S02]  /*2890*/  IADD3 RZ, P1, R211, UR6, RZ ;  /* 0x00000006d3ff7c10 */ /* 0x000fe4000ff3e0ff */
[----:B------:R-:W-:Y:S02]  /*28a0*/  IADD3 RZ, P0, R190, UR6, RZ ;  /* 0x00000006beff7c10 */ /* 0x000fe4000ff1e0ff */
[----:B------:R-:W-:Y:S02]  /*28b0*/  LEA R237, P2, R237, UR4, 0x1 ;  /* 0x00000004eded7c11 */ /* 0x000fe4000f8408ff */
[----:B------:R-:W-:Y:S02]  /*28c0*/  IADD3 RZ, P3, R191, UR6, RZ ;  /* 0x00000006bfff7c10 */ /* 0x000fe4000ff7e0ff */
[----:B------:R-:W-:Y:S02]  /*28d0*/  IADD3.X R163, R214, UR7, RZ, P1, !PT ;  /* 0x00000007d6a37c10 */ /* 0x000fe40008ffe4ff */
[----:B------:R-:W-:-:S02]  /*28e0*/  IADD3 RZ, P1, R212, UR6, RZ ;  /* 0x00000006d4ff7c10 */ /* 0x000fc4000ff3e0ff */
[----:B-1----:R-:W-:Y:S01]  /*28f0*/  IADD3.X R155, R197, UR7, RZ, P0, !PT ;  /* 0x00000007c59b7c10 */ /* 0x002fe200087fe4ff */
[----:B------:R-:W-:Y:S01]  /*2900*/  IMAD.X R235, RZ, RZ, UR5, P2 ;  /* 0x00000005ffeb7e24 */ /* 0x000fe200090e06ff */
[----:B------:R-:W-:Y:S02]  /*2910*/  IADD3 RZ, P0, R237, 0x9, RZ ;  /* 0x00000009edff7810 */ /* 0x000fe40007f1e0ff */
[----:B------:R-:W-:Y:S02]  /*2920*/  IADD3 RZ, P4, R210, UR6, RZ ;  /* 0x00000006d2ff7c10 */ /* 0x000fe4000ff9e0ff */
[----:B------:R-:W-:Y:S02]  /*2930*/  IADD3.X R165, R199, UR7, RZ, P3, !PT ;  /* 0x00000007c7a57c10 */ /* 0x000fe40009ffe4ff */
[----:B------:R-:W-:Y:S02]  /*2940*/  LOP3.LUT R236, R100, 0x8, RZ, 0xfc, !PT ;  /* 0x0000000864ec7812 */ /* 0x000fe400078efcff */
[----:B------:R-:W-:-:S02]  /*2950*/  IADD3 R149, P3, R237, 0x10, RZ ;  /* 0x00000010ed957810 */ /* 0x000fc40007f7e0ff */
[----:B------:R-:W-:Y:S02]  /*2960*/  IADD3.X R157, R215, UR7, RZ, P1, !PT ;  /* 0x00000007d79d7c10 */ /* 0x000fe40008ffe4ff */
[----:B------:R-:W-:Y:S01]  /*2970*/  IADD3 RZ, P1, R216, UR6, RZ ;  /* 0x00000006d8ff7c10 */ /* 0x000fe2000ff3e0ff */
[----:B------:R-:W-:Y:S01]  /*2980*/  QGMMA.64x32x32.F32.E4M3.E4M3 R56, gdesc[UR32], R56 ;  /* 0x00600000203879f3 */ /* 0x000fe20008700838 */
[----:B------:R-:W-:Y:S01]  /*2990*/  IADD3.X R159, R213, UR7, RZ, P4, !PT ;  /* 0x00000007d59f7c10 */ /* 0x000fe2000a7fe4ff */
[----:B------:R-:W-:Y:S01]  /*29a0*/  IMAD.X R148, RZ, RZ, R235, P0 ;  /* 0x000000ffff947224 */ /* 0x000fe200000e06eb */
[----:B------:R-:W-:Y:S01]  /*29b0*/  IADD3 RZ, P5, R192, UR6, RZ ;  /* 0x00000006c0ff7c10 */ /* 0x000fe2000ffbe0ff */
[----:B------:R-:W-:Y:S01]  /*29c0*/  VIADD R151, R237, 0x9 ;  /* 0x00000009ed977836 */ /* 0x000fe20000000000 */
[C---:B------:R-:W-:Y:S02]  /*29d0*/  ISETP.GT.U32.AND P4, PT, R149.reuse, R100, PT ;  /* 0x000000649500720c */ /* 0x040fe40003f84070 */
[----:B------:R-:W-:-:S02]  /*29e0*/  ISETP.GT.U32.AND P0, PT, R149, R236, PT ;  /* 0x000000ec9500720c */ /* 0x000fc40003f04070 */
[----:B------:R-:W-:Y:S02]  /*29f0*/  IADD3.X R149, R219, UR7, RZ, P1, !PT ;  /* 0x00000007db957c10 */ /* 0x000fe40008ffe4ff */
[----:B------:R-:W-:Y:S02]  /*2a00*/  IADD3 RZ, P1, R193, UR6, RZ ;  /* 0x00000006c1ff7c10 */ /* 0x000fe4000ff3e0ff */
[----:B------:R-:W-:Y:S02]  /*2a10*/  IADD3.X R161, R201, UR7, RZ, P5, !PT ;  /* 0x00000007c9a17c10 */ /* 0x000fe4000affe4ff */
[C---:B------:R-:W-:Y:S02]  /*2a20*/  ISETP.GT.U32.AND P5, PT, R151.reuse, R100, PT ;  /* 0x000000649700720c */ /* 0x040fe40003fa4070 */
[----:B------:R-:W-:Y:S02]  /*2a30*/  ISETP.GT.U32.AND P2, PT, R151, R236, PT ;  /* 0x000000ec9700720c */ /* 0x000fe40003f44070 */
[----:B------:R-:W-:-:S02]  /*2a40*/  IADD3.X R151, R203, UR7, RZ, P1, !PT ;  /* 0x00000007cb977c10 */ /* 0x000fc40008ffe4ff */
[----:B------:R-:W-:Y:S01]  /*2a50*/  IADD3 RZ, P1, R217, UR6, RZ ;  /* 0x00000006d9ff7c10 */ /* 0x000fe2000ff3e0ff */
[----:B------:R-:W-:-:S03]  /*2a60*/  VIADD R154, R190, UR6 ;  /* 0x00000006be9a7c36 */ /* 0x000fc60008000000 */
[----:B------:R-:W-:Y:S02]  /*2a70*/  IADD3.X R153, R220, UR7, RZ, P1, !PT ;  /* 0x00000007dc997c10 */ /* 0x000fe40008ffe4ff */
[----:B------:R-:W-:Y:S01]  /*2a80*/  IADD3 RZ, P1, R218, UR6, RZ ;  /* 0x00000006daff7c10 */ /* 0x000fe2000ff3e0ff */
[----:B------:R0:W2:Y:S01]  /*2a90*/  LDG.E.U8 R229, desc[UR44][R154.64] ;  /* 0x0000002c9ae57981 */ /* 0x0000a2000c1e1100 */
[----:B------:R-:W-:Y:S01]  /*2aa0*/  VIADD R158, R210, UR6 ;  /* 0x00000006d29e7c36 */ /* 0x000fe20008000000 */
[----:B------:R-:W-:Y:S02]  /*2ab0*/  USHF.R.S32.HI UR8, URZ, 0x1f, UR6 ;  /* 0x0000001f3f087899 */ /* 0x000fe40008011406 */
[----:B------:R-:W-:Y:S02]  /*2ac0*/  VIADD R160, R192, UR6 ;  /* 0x00000006c0a07c36 */ /* 0x000fe40008000000 */
[----:B------:R-:W-:Y:S01]  /*2ad0*/  VIADD R162, R211, UR6 ;  /* 0x00000006d3a27c36 */ /* 0x000fe20008000000 */
[----:B------:R1:W3:Y:S01]  /*2ae0*/  LDG.E.U8 R239, desc[UR44][R158.64] ;  /* 0x0000002c9eef7981 */ /* 0x0002e2000c1e1100 */
[----:B0-----:R-:W-:-:S03]  /*2af0*/  IADD3.X R155, R221, UR7, RZ, P1, !PT ;  /* 0x00000007dd9b7c10 */ /* 0x001fc60008ffe4ff */
[----:B------:R0:W4:Y:S01]  /*2b00*/  LDG.E.U8 R246, desc[UR44][R160.64] ;  /* 0x0000002ca0f67981 */ /* 0x000122000c1e1100 */
[----:B------:R-:W-:Y:S01]  /*2b10*/  IADD3 RZ, P1, R222, UR6, RZ ;  /* 0x00000006deff7c10 */ /* 0x000fe2000ff3e0ff */
[----:B------:R-:W-:Y:S01]  /*2b20*/  UMOV UR36, UR20 ;  /* 0x0000001400247c82 */ /* 0x000fe20008000000 */
[----:B------:R-:W-:Y:S01]  /*2b30*/  UMOV UR37, UR21 ;  /* 0x0000001500257c82 */ /* 0x000fe20008000000 */
[----:B------:R-:W-:Y:S01]  /*2b40*/  VIADD R164, R191, UR6 ;  /* 0x00000006bfa47c36 */ /* 0x000fe20008000000 */
[----:B------:R-:W-:Y:S01]  /*2b50*/  IADD3.X R167, R99, UR7, RZ, P1, !PT ;  /* 0x0000000763a77c10 */ /* 0x000fe20008ffe4ff */
[----:B------:R5:W4:Y:S01]  /*2b60*/  LDG.E.U8 R233, desc[UR44][R162.64] ;  /* 0x0000002ca2e97981 */ /* 0x000b22000c1e1100 */
[----:B------:R-:W-:Y:S01]  /*2b70*/  IADD3 RZ, P1, R194, UR6, RZ ;  /* 0x00000006c2ff7c10 */ /* 0x000fe2000ff3e0ff */
[----:B------:R-:W-:Y:S02]  /*2b80*/  USHF.R.S32.HI UR7, URZ, 0x1f, UR6 ;  /* 0x0000001f3f077899 */ /* 0x000fe40008011406 */
[----:B------:R5:W4:Y:S01]  /*2b90*/  LDG.E.U8 R247, desc[UR44][R164.64] ;  /* 0x0000002ca4f77981 */ /* 0x000b22000c1e1100 */
[----:B-1----:R-:W-:-:S02]  /*2ba0*/  IADD3.X R159, R204, UR8, RZ, P1, !PT ;  /* 0x00000008cc9f7c10 */ /* 0x002fc40008ffe4ff */
[----:B0-----:R-:W-:-:S04]  /*2bb0*/  IADD3 R160, P1, R223, UR6, RZ ;  /* 0x00000006dfa07c10 */ /* 0x001fc8000ff3e0ff */
[----:B------:R-:W-:Y:S02]  /*2bc0*/  IADD3.X R161, R98, UR7, RZ, P1, !PT ;  /* 0x0000000762a17c10 */ /* 0x000fe40008ffe4ff */
[----:B-----5:R-:W-:Y:S01]  /*2bd0*/  IADD3 R162, P1, R224, UR6, RZ ;  /* 0x00000006e0a27c10 */ /* 0x020fe2000ff3e0ff */
[----:B------:R-:W-:Y:S01]  /*2be0*/  QGMMA.64x32x32.F32.E4M3.E4M3 R56, gdesc[UR36], R56, gsb0 ;  /* 0x00600000243879f3 */ /* 0x000fe20008000838 */
[C---:B------:R-:W-:Y:S02]  /*2bf0*/  ISETP.GT.U32.AND.EX P5, PT, R148.reuse, RZ, PT, P5 ;  /* 0x000000ff9400720c */ /* 0x040fe40003fa4150 */
[----:B------:R-:W-:Y:S01]  /*2c00*/  ISETP.GT.U32.AND.EX P2, PT, R148, RZ, PT, P2 ;  /* 0x000000ff9400720c */ /* 0x000fe20003f44120 */
[----:B------:R-:W-:Y:S01]  /*2c10*/  VIADD R150, R193, UR6 ;  /* 0x00000006c1967c36 */ /* 0x000fe20008000000 */
[----:B------:R-:W-:Y:S01]  /*2c20*/  IADD3.X R163, R97, UR7, RZ, P1, !PT ;  /* 0x0000000761a37c10 */ /* 0x000fe20008ffe4ff */
[----:B------:R-:W-:Y:S01]  /*2c30*/  VIADD R152, R217, UR6 ;  /* 0x00000006d9987c36 */ /* 0x000fe20008000000 */
[----:B------:R-:W-:Y:S01]  /*2c40*/  IADD3 R164, P1, R96, UR6, RZ ;  /* 0x0000000660a47c10 */ /* 0x000fe2000ff3e0ff */
[----:B------:R-:W-:Y:S01]  /*2c50*/  VIADD R148, R216, UR6 ;  /* 0x00000006d8947c36 */ /* 0x000fe20008000000 */
[----:B------:R-:W5:Y:S02]  /*2c60*/  LDG.E.U8 R244, desc[UR44][R150.64] ;  /* 0x0000002c96f47981 */ /* 0x000f64000c1e1100 */
[----:B------:R-:W-:-:S02]  /*2c70*/  IADD3.X R165, R93, UR7, RZ, P1, !PT ;  /* 0x000000075da57c10 */ /* 0x000fc40008ffe4ff */
[----:B------:R-:W-:Y:S01]  /*2c80*/  IADD3 R168, P1, R195, UR6, RZ ;  /* 0x00000006c3a87c10 */ /* 0x000fe2000ff3e0ff */
[----:B------:R0:W5:Y:S03]  /*2c90*/  LDG.E.U8 R234, desc[UR44][R148.64] ;  /* 0x0000002c94ea7981 */ /* 0x000166000c1e1100 */
[----:B------:R-:W-:Y:S01]  /*2ca0*/  IADD3.X R169, R205, UR7, RZ, P1, !PT ;  /* 0x00000007cda97c10 */ /* 0x000fe20008ffe4ff */
[----:B------:R-:W-:Y:S01]  /*2cb0*/  VIADD R154, R218, UR6 ;  /* 0x00000006da9a7c36 */ /* 0x000fe20008000000 */
[----:B------:R1:W5:Y:S01]  /*2cc0*/  LDG.E.U8 R238, desc[UR44][R152.64] ;  /* 0x0000002c98ee7981 */ /* 0x000362000c1e1100 */
[----:B------:R-:W-:-:S03]  /*2cd0*/  VIADD R156, R212, UR6 ;  /* 0x00000006d49c7c36 */ /* 0x000fc60008000000 */
[----:B------:R1:W5:Y:S01]  /*2ce0*/  LDG.E.U8 R243, desc[UR44][R154.64] ;  /* 0x0000002c9af37981 */ /* 0x000362000c1e1100 */
[----:B0-----:R-:W-:Y:S01]  /*2cf0*/  IADD3 R148, P1, R95, UR6, RZ ;  /* 0x000000065f947c10 */ /* 0x001fe2000ff3e0ff */
[----:B------:R-:W-:Y:S02]  /*2d00*/  VIADD R158, R194, UR6 ;  /* 0x00000006c29e7c36 */ /* 0x000fe40008000000 */
[----:B------:R0:W5:Y:S01]  /*2d10*/  LDG.E.U8 R245, desc[UR44][R156.64] ;  /* 0x0000002c9cf57981 */ /* 0x000162000c1e1100 */
[----:B------:R-:W-:Y:S02]  /*2d20*/  IADD3.X R149, R92, UR7, RZ, P1, !PT ;  /* 0x000000075c957c10 */ /* 0x000fe40008ffe4ff */
[----:B------:R-:W-:Y:S01]  /*2d30*/  IADD3 R150, P1, R94, UR6, RZ ;  /* 0x000000065e967c10 */ /* 0x000fe2000ff3e0ff */
[----:B------:R0:W5:Y:S03]  /*2d40*/  LDG.E.U8 R242, desc[UR44][R158.64] ;  /* 0x0000002c9ef27981 */ /* 0x000166000c1e1100 */
[----:B------:R-:W-:Y:S01]  /*2d50*/  IADD3.X R151, R91, UR7, RZ, P1, !PT ;  /* 0x000000075b977c10 */ /* 0x000fe20008ffe4ff */
[----:B------:R0:W5:Y:S01]  /*2d60*/  LDG.E.U8 R232, desc[UR44][R160.64] ;  /* 0x0000002ca0e87981 */ /* 0x000162000c1e1100 */
[----:B-1----:R-:W-:-:S03]  /*2d70*/  IADD3 R152, P1, R90, UR6, RZ ;  /* 0x000000065a987c10 */ /* 0x002fc6000ff3e0ff */
[----:B------:R1:W5:Y:S01]  /*2d80*/  LDG.E.U8 R241, desc[UR44][R162.64] ;  /* 0x0000002ca2f17981 */ /* 0x000362000c1e1100 */
[----:B------:R-:W-:Y:S02]  /*2d90*/  IADD3.X R153, R23, UR7, RZ, P1, !PT ;  /* 0x0000000717997c10 */ /* 0x000fe40008ffe4ff */
[----:B------:R-:W-:Y:S01]  /*2da0*/  IADD3 R154, P1, R196, UR6, RZ ;  /* 0x00000006c49a7c10 */ /* 0x000fe2000ff3e0ff */
[----:B------:R-:W-:Y:S01]  /*2db0*/  VIADD R166, R222, UR6 ;  /* 0x00000006dea67c36 */ /* 0x000fe20008000000 */
[----:B------:R1:W5:Y:S02]  /*2dc0*/  LDG.E.U8 R230, desc[UR44][R164.64] ;  /* 0x0000002ca4e67981 */ /* 0x000364000c1e1100 */
[----:B------:R-:W-:Y:S02]  /*2dd0*/  IADD3.X R155, R206, UR7, RZ, P1, !PT ;  /* 0x00000007ce9b7c10 */ /* 0x000fe40008ffe4ff */
[----:B0-----:R-:W-:Y:S01]  /*2de0*/  IADD3 R156, P1, R89, UR6, RZ ;  /* 0x00000006599c7c10 */ /* 0x001fe2000ff3e0ff */
[----:B------:R-:W5:Y:S03]  /*2df0*/  LDG.E.U8 R231, desc[UR44][R166.64] ;  /* 0x0000002ca6e77981 */ /* 0x000f66000c1e1100 */
[----:B------:R-:W-:Y:S01]  /*2e00*/  IADD3.X R157, R22, UR7, RZ, P1, !PT ;  /* 0x00000007169d7c10 */ /* 0x000fe20008ffe4ff */
[----:B------:R-:W5:Y:S01]  /*2e10*/  LDG.E.U8 R240, desc[UR44][R168.64] ;  /* 0x0000002ca8f07981 */ /* 0x000f62000c1e1100 */
[----:B------:R-:W-:Y:S01]  /*2e20*/  IADD3 R158, P1, R88, UR6, RZ ;  /* 0x00000006589e7c10 */ /* 0x000fe2000ff3e0ff */
[----:B------:R-:W-:-:S02]  /*2e30*/  IMAD.X R174, RZ, RZ, R235, P3 ;  /* 0x000000ffffae7224 */ /* 0x000fc400018e06eb */
[----:B------:R-:W5:Y:S01]  /*2e40*/  LDG.E.U8 R149, desc[UR44][R148.64] ;  /* 0x0000002c94957981 */ /* 0x000f62000c1e1100 */
[----:B------:R-:W-:Y:S02]  /*2e50*/  IADD3.X R159, R21, UR7, RZ, P1, !PT ;  /* 0x00000007159f7c10 */ /* 0x000fe40008ffe4ff */
[----:B------:R-:W-:Y:S01]  /*2e60*/  IADD3 R160, P1, R20, UR6, RZ ;  /* 0x0000000614a07c10 */ /* 0x000fe2000ff3e0ff */
[----:B------:R-:W-:Y:S02]  /*2e70*/  WARPGROUP.DEPBAR.LE gsb0, 0x0 ;  /* 0x00008000000079c5 */ /* 0x000fe40000010000 */
[----:B------:R0:W5:Y:S01]  /*2e80*/  LDG.E.U8 R153, desc[UR44][R152.64] ;  /* 0x0000002c98997981 */ /* 0x000162000c1e1100 */
[----:B------:R-:W-:Y:S02]  /*2e90*/  IADD3.X R161, R17, UR7, RZ, P1, !PT ;  /* 0x0000000711a17c10 */ /* 0x000fe40008ffe4ff */
[----:B-1----:R-:W-:Y:S01]  /*2ea0*/  IADD3 R162, P1, R198, UR6, RZ ;  /* 0x00000006c6a27c10 */ /* 0x002fe2000ff3e0ff */
[----:B------:R1:W5:Y:S03]  /*2eb0*/  LDG.E.U8 R250, desc[UR44][R150.64] ;  /* 0x0000002c96fa7981 */ /* 0x000366000c1e1100 */
[----:B------:R-:W-:Y:S01]  /*2ec0*/  IADD3.X R163, R207, UR7, RZ, P1, !PT ;  /* 0x00000007cfa37c10 */ /* 0x000fe20008ffe4ff */
[----:B------:R-:W-:Y:S01]  /*2ed0*/  FMUL R249, R77, UR47 ;  /* 0x0000002f4df97c20 */ /* 0x000fe20008400000 */
[----:B------:R-:W-:Y:S01]  /*2ee0*/  IADD3 R164, P1, R19, UR6, RZ ;  /* 0x0000000613a47c10 */ /* 0x000fe2000ff3e0ff */
[----:B------:R-:W-:Y:S01]  /*2ef0*/  FMUL R79, R79, UR47 ;  /* 0x0000002f4f4f7c20 */ /* 0x000fe20008400000 */
[----:B------:R-:W-:Y:S01]  /*2f00*/  FMUL R251, R76, UR47 ;  /* 0x0000002f4cfb7c20 */ /* 0x000fe20008400000 */
[----:B------:R-:W-:Y:S01]  /*2f10*/  FMUL R252, R80, UR47 ;  /* 0x0000002f50fc7c20 */ /* 0x000fe20008400000 */
[----:B------:R-:W-:Y:S01]  /*2f20*/  IADD3.X R165, R16, UR7, RZ, P1, !PT ;  /* 0x0000000710a57c10 */ /* 0x000fe20008ffe4ff */
[----:B0-----:R-:W-:Y:S01]  /*2f30*/  FMUL R152, R82, UR47 ;  /* 0x0000002f52987c20 */ /* 0x001fe20008400000 */
[----:B------:R-:W-:Y:S01]  /*2f40*/  IADD3 R166, P1, R18, UR6, RZ ;  /* 0x0000000612a67c10 */ /* 0x000fe2000ff3e0ff */
[----:B------:R0:W5:Y:S01]  /*2f50*/  LDG.E.U8 R154, desc[UR44][R154.64] ;  /* 0x0000002c9a9a7981 */ /* 0x000162000c1e1100 */
[----:B------:R-:W-:Y:S01]  /*2f60*/  FSEL R249, R249, -INF , !P5 ;  /* 0xff800000f9f97808 */ /* 0x000fe20006800000 */
[----:B------:R-:W-:Y:S01]  /*2f70*/  VIADD R77, R237, 0x8 ;  /* 0x00000008ed4d7836 */ /* 0x000fe20000000000 */
[----:B------:R-:W-:Y:S01]  /*2f80*/  IADD3.X R167, R15, UR7, RZ, P1, !PT ;  /* 0x000000070fa77c10 */ /* 0x000fe20008ffe4ff */
[----:B------:R-:W5:Y:S01]  /*2f90*/  LDG.E.U8 R157, desc[UR44][R156.64] ;  /* 0x0000002c9c9d7981 */ /* 0x000f62000c1e1100 */
[----:B------:R-:W-:-:S02]  /*2fa0*/  IADD3 RZ, P5, R237, 0x8, RZ ;  /* 0x00000008edff7810 */ /* 0x000fc40007fbe0ff */
[----:B------:R-:W-:Y:S02]  /*2fb0*/  IADD3 R168, P1, R14, UR6, RZ ;  /* 0x000000060ea87c10 */ /* 0x000fe4000ff3e0ff */
[----:B------:R-:W-:Y:S01]  /*2fc0*/  ISETP.GT.U32.AND.EX P4, PT, R174, RZ, PT, P4 ;  /* 0x000000ffae00720c */ /* 0x000fe20003f84140 */
[----:B------:R-:W-:Y:S01]  /*2fd0*/  IMAD.X R175, RZ, RZ, R235, P5 ;  /* 0x000000ffffaf7224 */ /* 0x000fe200028e06eb */
[----:B------:R-:W-:Y:S02]  /*2fe0*/  IADD3.X R169, R10, UR7, RZ, P1, !PT ;  /* 0x000000070aa97c10 */ /* 0x000fe40008ffe4ff */
[----:B------:R-:W-:Y:S01]  /*2ff0*/  ISETP.GT.U32.AND.EX P0, PT, R174, RZ, PT, P0 ;  /* 0x000000ffae00720c */ /* 0x000fe20003f04100 */
[----:B------:R-:W-:Y:S01]  /*3000*/  FMUL R83, R83, UR47 ;  /* 0x0000002f53537c20 */ /* 0x000fe20008400000 */
[----:B------:R-:W-:Y:S01]  /*3010*/  ISETP.GT.U32.AND P1, PT, R77, R100, PT ;  /* 0x000000644d00720c */ /* 0x000fe20003f24070 */
[----:B------:R-:W-:Y:S01]  /*3020*/  FMUL R86, R86, UR47 ;  /* 0x0000002f56567c20 */ /* 0x000fe20008400000 */
[----:B------:R-:W-:Y:S01]  /*3030*/  FSEL R79, R79, -INF , !P2 ;  /* 0xff8000004f4f7808 */ /* 0x000fe20005000000 */
[----:B------:R0:W5:Y:S01]  /*3040*/  LDG.E.U8 R158, desc[UR44][R158.64] ;  /* 0x0000002c9e9e7981 */ /* 0x000162000c1e1100 */
[----:B------:R-:W-:-:S02]  /*3050*/  IADD3 R77, P2, R237, 0x11, RZ ;  /* 0x00000011ed4d7810 */ /* 0x000fc40007f5e0ff */
[----:B------:R-:W-:Y:S01]  /*3060*/  ISETP.GT.U32.AND.EX P1, PT, R175, RZ, PT, P1 ;  /* 0x000000ffaf00720c */ /* 0x000fe20003f24110 */
[----:B------:R-:W-:Y:S01]  /*3070*/  FMUL R85, R85, UR47 ;  /* 0x0000002f55557c20 */ /* 0x000fe20008400000 */
[----:B------:R-:W-:Y:S01]  /*3080*/  ISETP.GT.U32.AND P5, PT, R77, R100, PT ;  /* 0x000000644d00720c */ /* 0x000fe20003fa4070 */
[----:B------:R-:W-:Y:S01]  /*3090*/  IMAD.X R148, RZ, RZ, R235, P2 ;  /* 0x000000ffff947224 */ /* 0x000fe200010e06eb */
[----:B------:R-:W-:Y:S01]  /*30a0*/  FSEL R251, R251, -INF , !P1 ;  /* 0xff800000fbfb7808 */ /* 0x000fe20004800000 */
[----:B------:R-:W-:Y:S01]  /*30b0*/  FMUL R57, R57, UR47 ;  /* 0x0000002f39397c20 */ /* 0x000fe20008400000 */
[----:B------:R-:W-:Y:S01]  /*30c0*/  IADD3 R76, P1, R200, UR6, RZ ;  /* 0x00000006c84c7c10 */ /* 0x000fe2000ff3e0ff */
[----:B------:R-:W-:Y:S01]  /*30d0*/  FMUL R59, R59, UR47 ;  /* 0x0000002f3b3b7c20 */ /* 0x000fe20008400000 */
[----:B------:R-:W-:Y:S01]  /*30e0*/  ISETP.GT.U32.AND P3, PT, R77, R236, PT ;  /* 0x000000ec4d00720c */ /* 0x000fe20003f64070 */
[----:B------:R-:W-:Y:S01]  /*30f0*/  FMUL R62, R62, UR47 ;  /* 0x0000002f3e3e7c20 */ /* 0x000fe20008400000 */
[----:B------:R-:W-:Y:S01]  /*3100*/  IADD3.X R77, R208, UR7, RZ, P1, !PT ;  /* 0x00000007d04d7c10 */ /* 0x000fe20008ffe4ff */
[----:B------:R-:W-:Y:S01]  /*3110*/  FMUL R63, R63, UR47 ;  /* 0x0000002f3f3f7c20 */ /* 0x000fe20008400000 */
[----:B------:R-:W-:Y:S01]  /*3120*/  FSEL R252, R252, -INF , !P4 ;  /* 0xff800000fcfc7808 */ /* 0x000fe20006000000 */
[----:B------:R-:W-:Y:S01]  /*3130*/  FMUL R66, R66, UR47 ;  /* 0x0000002f42427c20 */ /* 0x000fe20008400000 */
[----:B------:R-:W-:Y:S01]  /*3140*/  IADD3 R174, P1, R13, UR6, RZ ;  /* 0x000000060dae7c10 */ /* 0x000fe2000ff3e0ff */
[----:B------:R-:W-:Y:S01]  /*3150*/  FMUL R67, R67, UR47 ;  /* 0x0000002f43437c20 */ /* 0x000fe20008400000 */
[C---:B------:R-:W-:Y:S01]  /*3160*/  ISETP.GT.U32.AND.EX P5, PT, R148.reuse, RZ, PT, P5 ;  /* 0x000000ff9400720c */ /* 0x040fe20003fa4150 */
[----:B------:R0:W5:Y:S01]  /*3170*/  LDG.E.U8 R161, desc[UR44][R160.64] ;  /* 0x0000002ca0a17981 */ /* 0x000162000c1e1100 */
[----:B------:R-:W-:Y:S01]  /*3180*/  ISETP.GT.U32.AND.EX P3, PT, R148, RZ, PT, P3 ;  /* 0x000000ff9400720c */ /* 0x000fe20003f64130 */
[----:B------:R-:W-:Y:S01]  /*3190*/  FMUL R148, R81, UR47 ;  /* 0x0000002f51947c20 */ /* 0x000fe20008400000 */
[----:B------:R-:W-:Y:S01]  /*31a0*/  FSEL R152, R152, -INF , !P0 ;  /* 0xff80000098987808 */ /* 0x000fe20004000000 */
[----:B------:R-:W-:Y:S01]  /*31b0*/  FMUL R74, R74, UR47 ;  /* 0x0000002f4a4a7c20 */ /* 0x000fe20008400000 */
[----:B------:R-:W-:Y:S01]  /*31c0*/  IADD3 R80, P4, R237, 0x18, RZ ;  /* 0x00000018ed507810 */ /* 0x000fe20007f9e0ff */
[----:B------:R-:W-:Y:S01]  /*31d0*/  FMUL R58, R58, UR47 ;  /* 0x0000002f3a3a7c20 */ /* 0x000fe20008400000 */
[----:B-1----:R-:W-:Y:S01]  /*31e0*/  IADD3 R150, P0, R12, UR6, RZ ;  /* 0x000000060c967c10 */ /* 0x002fe2000ff1e0ff */
[----:B------:R-:W5:Y:S01]  /*31f0*/  LDG.E.U8 R165, desc[UR44][R164.64] ;  /* 0x0000002ca4a57981 */ /* 0x000f62000c1e1100 */
[----:B------:R-:W-:-:S02]  /*3200*/  IADD3.X R175, R9, UR7, RZ, P1, !PT ;  /* 0x0000000709af7c10 */ /* 0x000fc40008ffe4ff */
[C---:B------:R-:W-:Y:S01]  /*3210*/  ISETP.GT.U32.AND P2, PT, R80.reuse, R100, PT ;  /* 0x000000645000720c */ /* 0x040fe20003f44070 */
[----:B------:R-:W5:Y:S01]  /*3220*/  LDG.E.U8 R169, desc[UR44][R168.64] ;  /* 0x0000002ca8a97981 */ /* 0x000f62000c1e1100 */
[----:B------:R-:W-:Y:S02]  /*3230*/  ISETP.GT.U32.AND P1, PT, R80, R236, PT ;  /* 0x000000ec5000720c */ /* 0x000fe40003f24070 */
[----:B------:R-:W-:Y:S01]  /*3240*/  IADD3.X R151, R8, UR7, RZ, P0, !PT ;  /* 0x0000000708977c10 */ /* 0x000fe200087fe4ff */
[----:B------:R-:W-:Y:S01]  /*3250*/  FMUL R71, R71, UR47 ;  /* 0x0000002f47477c20 */ /* 0x000fe20008400000 */
[----:B------:R-:W-:Y:S01]  /*3260*/  FSEL R148, R148, -INF , !P5 ;  /* 0xff80000094947808 */ /* 0x000fe20006800000 */
[----:B------:R-:W-:Y:S01]  /*3270*/  IMAD.X R82, RZ, RZ, R235, P4 ;  /* 0x000000ffff527224 */ /* 0x000fe200020e06eb */
[----:B------:R-:W-:Y:S01]  /*3280*/  IADD3 R80, P0, R11, UR6, RZ ;  /* 0x000000060b507c10 */ /* 0x000fe2000ff1e0ff */
[----:B------:R-:W5:Y:S01]  /*3290*/  LDG.E.U8 R175, desc[UR44][R174.64] ;  /* 0x0000002caeaf7981 */ /* 0x000f62000c1e1100 */
[----:B0-----:R-:W-:-:S02]  /*32a0*/  IADD3 R155, P5, R237, 0x19, RZ ;  /* 0x00000019ed9b7810 */ /* 0x001fc40007fbe0ff */
[----:B------:R-:W-:Y:S01]  /*32b0*/  IADD3.X R81, R7, UR7, RZ, P0, !PT ;  /* 0x0000000707517c10 */ /* 0x000fe200087fe4ff */
[----:B------:R-:W5:Y:S01]  /*32c0*/  LDG.E.U8 R162, desc[UR44][R162.64] ;  /* 0x0000002ca2a27981 */ /* 0x000f62000c1e1100 */
[C---:B------:R-:W-:Y:S02]  /*32d0*/  ISETP.GT.U32.AND P4, PT, R155.reuse, R100, PT ;  /* 0x000000649b00720c */ /* 0x040fe40003f84070 */
[----:B------:R-:W-:Y:S01]  /*32e0*/  ISETP.GT.U32.AND P0, PT, R155, R236, PT ;  /* 0x000000ec9b00720c */ /* 0x000fe20003f04070 */
[----:B------:R-:W-:Y:S01]  /*32f0*/  FMUL R155, R84, UR47 ;  /* 0x0000002f549b7c20 */ /* 0x000fe20008400000 */
[C---:B------:R-:W-:Y:S01]  /*3300*/  ISETP.GT.U32.AND.EX P2, PT, R82.reuse, RZ, PT, P2 ;  /* 0x000000ff5200720c */ /* 0x040fe20003f44120 */
[----:B------:R-:W5:Y:S01]  /*3310*/  LDG.E.U8 R166, desc[UR44][R166.64] ;  /* 0x0000002ca6a67981 */ /* 0x000f62000c1e1100 */
[----:B------:R-:W-:Y:S02]  /*3320*/  ISETP.GT.U32.AND.EX P1, PT, R82, RZ, PT, P1 ;  /* 0x000000ff5200720c */ /* 0x000fe40003f24110 */
[----:B------:R-:W-:Y:S01]  /*3330*/  LOP3.LUT R159, R237, 0x21, RZ, 0xfc, !PT ;  /* 0x00000021ed9f7812 */ /* 0x000fe200078efcff */
[----:B------:R-:W-:Y:S01]  /*3340*/  IMAD.X R156, RZ, RZ, R235, P5 ;  /* 0x000000ffff9c7224 */ /* 0x000fe200028e06eb */
[----:B------:R-:W-:Y:S01]  /*3350*/  FSEL R84, R83, -INF , !P3 ;  /* 0xff80000053547808 */ /* 0x000fe20005800000 */
[----:B------:R-:W5:Y:S01]  /*3360*/  LDG.E.U8 R81, desc[UR44][R80.64] ;  /* 0x0000002c50517981 */ /* 0x000f62000c1e1100 */
[----:B------:R-:W-:-:S02]  /*3370*/  FSEL R155, R155, -INF , !P2 ;  /* 0xff8000009b9b7808 */ /* 0x000fc40005000000 */
[----:B------:R-:W-:Y:S01]  /*3380*/  FSEL R86, R86, -INF , !P1 ;  /* 0xff80000056567808 */ /* 0x000fe20004800000 */
[----:B------:R-:W5:Y:S01]  /*3390*/  LDG.E.U8 R76, desc[UR44][R76.64] ;  /* 0x0000002c4c4c7981 */ /* 0x000f62000c1e1100 */
[C---:B------:R-:W-:Y:S02]  /*33a0*/  ISETP.GT.U32.AND P3, PT, R159.reuse, R236, PT ;  /* 0x000000ec9f00720c */ /* 0x040fe40003f64070 */
[----:B------:R-:W-:Y:S01]  /*33b0*/  ISETP.GT.U32.AND P2, PT, R159, R100, PT ;  /* 0x000000649f00720c */ /* 0x000fe20003f44070 */
[----:B------:R-:W5:Y:S01]  /*33c0*/  LDG.E.U8 R150, desc[UR44][R150.64] ;  /* 0x0000002c96967981 */ /* 0x000f62000c1e1100 */
[----:B------:R-:W-:Y:S02]  /*33d0*/  IADD3 R82, P1, R202, UR6, RZ ;  /* 0x00000006ca527c10 */ /* 0x000fe4000ff3e0ff */
[----:B------:R-:W-:Y:S02]  /*33e0*/  LOP3.LUT R159, R237, 0x28, RZ, 0xfc, !PT ;  /* 0x00000028ed9f7812 */ /* 0x000fe400078efcff */
[----:B------:R-:W-:-:S02]  /*33f0*/  ISETP.GT.U32.AND.EX P4, PT, R156, RZ, PT, P4 ;  /* 0x000000ff9c00720c */ /* 0x000fc40003f84140 */
[----:B------:R-:W-:Y:S01]  /*3400*/  ISETP.GT.U32.AND.EX P0, PT, R156, RZ, PT, P0 ;  /* 0x000000ff9c00720c */ /* 0x000fe20003f04100 */
[----:B------:R-:W-:Y:S01]  /*3410*/  FMUL R156, R87, UR47 ;  /* 0x0000002f579c7c20 */ /* 0x000fe20008400000 */
[----:B------:R-:W-:Y:S02]  /*3420*/  IADD3.X R83, R209, UR7, RZ, P1, !PT ;  /* 0x00000007d1537c10 */ /* 0x000fe40008ffe4ff */
[C---:B------:R-:W-:Y:S02]  /*3430*/  ISETP.GT.U32.AND P5, PT, R159.reuse, R236, PT ;  /* 0x000000ec9f00720c */ /* 0x040fe40003fa4070 */
[----:B------:R-:W-:Y:S01]  /*3440*/  ISETP.GT.U32.AND P1, PT, R159, R100, PT ;  /* 0x000000649f00720c */ /* 0x000fe20003f24070 */
[----:B------:R0:W5:Y:S01]  /*3450*/  LDG.E.U8 R82, desc[UR44][R82.64] ;  /* 0x0000002c52527981 */ /* 0x000162000c1e1100 */
[----:B------:R-:W-:Y:S02]  /*3460*/  LOP3.LUT R159, R237, 0x29, RZ, 0xfc, !PT ;  /* 0x00000029ed9f7812 */ /* 0x000fe400078efcff */
[----:B------:R-:W-:-:S02]  /*3470*/  FSEL R87, R85, -INF , !P4 ;  /* 0xff80000055577808 */ /* 0x000fc40006000000 */
[C---:B------:R-:W-:Y:S02]  /*3480*/  ISETP.GT.U32.AND.EX P3, PT, R235.reuse, RZ, PT, P3 ;  /* 0x000000ffeb00720c */ /* 0x040fe40003f64130 */
[----:B------:R-:W-:Y:S02]  /*3490*/  ISETP.GT.U32.AND.EX P2, PT, R235, RZ, PT, P2 ;  /* 0x000000ffeb00720c */ /* 0x000fe40003f44120 */
[----:B------:R-:W-:Y:S02]  /*34a0*/  LOP3.LUT R160, R237, 0x20, RZ, 0xfc, !PT ;  /* 0x00000020eda07812 */ /* 0x000fe400078efcff */
[----:B------:R-:W-:Y:S01]  /*34b0*/  ISETP.GT.U32.AND.EX P5, PT, R235, RZ, PT, P5 ;  /* 0x000000ffeb00720c */ /* 0x000fe20003fa4150 */
[----:B------:R-:W-:Y:S01]  /*34c0*/  FMUL R78, R78, UR47 ;  /* 0x0000002f4e4e7c20 */ /* 0x000fe20008400000 */
[----:B------:R-:W-:Y:S01]  /*34d0*/  FSEL R85, R156, -INF , !P0 ;  /* 0xff8000009c557808 */ /* 0x000fe20004000000 */
[----:B------:R-:W-:Y:S01]  /*34e0*/  FMUL R72, R72, UR47 ;  /* 0x0000002f48487c20 */ /* 0x000fe20008400000 */
[----:B------:R-:W-:Y:S01]  /*34f0*/  ISETP.GT.U32.AND P4, PT, R159, R236, PT ;  /* 0x000000ec9f00720c */ /* 0x000fe20003f84070 */
[----:B------:R-:W-:Y:S01]  /*3500*/  FMUL R73, R73, UR47 ;  /* 0x0000002f49497c20 */ /* 0x000fe20008400000 */
[----:B------:R-:W-:Y:S01]  /*3510*/  ISETP.GT.U32.AND P0, PT, R159, R100, PT ;  /* 0x000000649f00720c */ /* 0x000fe20003f04070 */
[----:B------:R-:W-:Y:S01]  /*3520*/  FMUL R56, R56, UR47 ;  /* 0x0000002f38387c20 */ /* 0x000fe20008400000 */
[----:B------:R-:W-:Y:S01]  /*3530*/  LOP3.LUT R159, R237, 0x30, RZ, 0xfc, !PT ;  /* 0x00000030ed9f7812 */ /* 0x000fe200078efcff */
[----:B------:R-:W-:Y:S01]  /*3540*/  FMUL R60, R60, UR47 ;  /* 0x0000002f3c3c7c20 */ /* 0x000fe20008400000 */
[----:B------:R-:W-:-:S02]  /*3550*/  FSEL R57, R57, -INF , !P2 ;  /* 0xff80000039397808 */ /* 0x000fc40005000000 */
[----:B------:R-:W-:Y:S01]  /*3560*/  ISETP.GT.U32.AND.EX P1, PT, R235, RZ, PT, P1 ;  /* 0x000000ffeb00720c */ /* 0x000fe20003f24110 */
[----:B------:R-:W-:Y:S01]  /*3570*/  FMUL R61, R61, UR47 ;  /* 0x0000002f3d3d7c20 */ /* 0x000fe20008400000 */
[----:B------:R-:W-:Y:S01]  /*3580*/  FSEL R59, R59, -INF , !P3 ;  /* 0xff8000003b3b7808 */ /* 0x000fe20005800000 */
[----:B0-----:R-:W-:Y:S01]  /*3590*/  FMUL R83, R65, UR47 ;  /* 0x0000002f41537c20 */ /* 0x001fe20008400000 */
[C---:B------:R-:W-:Y:S01]  /*35a0*/  ISETP.GT.U32.AND P2, PT, R159.reuse, R236, PT ;  /* 0x000000ec9f00720c */ /* 0x040fe20003f44070 */
[----:B------:R-:W-:Y:S01]  /*35b0*/  FMUL R151, R68, UR47 ;  /* 0x0000002f44977c20 */ /* 0x000fe20008400000 */
[----:B------:R-:W-:Y:S01]  /*35c0*/  ISETP.GT.U32.AND P3, PT, R159, R100, PT ;  /* 0x000000649f00720c */ /* 0x000fe20003f64070 */
[----:B------:R-:W-:Y:S01]  /*35d0*/  BAR.SYNC.DEFER_BLOCKING 0x0 ;  /* 0x0000000000007b1d */ /* 0x000fe20000010000 */
[----:B------:R-:W-:Y:S02]  /*35e0*/  ISETP.GT.U32.AND.EX P4, PT, R235, RZ, PT, P4 ;  /* 0x000000ffeb00720c */ /* 0x000fe40003f84140 */
[----:B------:R-:W-:-:S02]  /*35f0*/  LOP3.LUT R159, R237, 0x31, RZ, 0xfc, !PT ;  /* 0x00000031ed9f7812 */ /* 0x000fc400078efcff */
[----:B------:R-:W-:Y:S02]  /*3600*/  FSEL R62, R62, -INF , !P5 ;  /* 0xff8000003e3e7808 */ /* 0x000fe40006800000 */
[----:B------:R-:W-:Y:S02]  /*3610*/  FSEL R63, R63, -INF , !P4 ;  /* 0xff8000003f3f7808 */ /* 0x000fe40006000000 */
[C---:B------:R-:W-:Y:S02]  /*3620*/  ISETP.GT.U32.AND P5, PT, R159.reuse, R236, PT ;  /* 0x000000ec9f00720c */ /* 0x040fe40003fa4070 */
[----:B------:R-:W-:Y:S02]  /*3630*/  ISETP.GT.U32.AND P4, PT, R159, R100, PT ;  /* 0x000000649f00720c */ /* 0x000fe40003f84070 */
[----:B------:R-:W-:Y:S02]  /*3640*/  ISETP.GT.U32.AND.EX P2, PT, R235, RZ, PT, P2 ;  /* 0x000000ffeb00720c */ /* 0x000fe40003f44120 */
[----:B------:R-:W-:-:S02]  /*3650*/  LOP3.LUT R159, R237, 0x38, RZ, 0xfc, !PT ;  /* 0x00000038ed9f7812 */ /* 0x000fc400078efcff */
[----:B------:R-:W-:Y:S02]  /*3660*/  FSEL R66, R66, -INF , !P2 ;  /* 0xff80000042427808 */ /* 0x000fe40005000000 */
[----:B------:R-:W-:Y:S01]  /*3670*/  ISETP.GT.U32.AND P2, PT, R159, R236, PT ;  /* 0x000000ec9f00720c */ /* 0x000fe20003f44070 */
[----:B------:R-:W-:Y:S01]  /*3680*/  FMUL R156, R70, UR47 ;  /* 0x0000002f469c7c20 */ /* 0x000fe20008400000 */
[C---:B------:R-:W-:Y:S02]  /*3690*/  ISETP.GT.U32.AND.EX P5, PT, R235.reuse, RZ, PT, P5 ;  /* 0x000000ffeb00720c */ /* 0x040fe40003fa4150 */
[----:B------:R-:W-:Y:S02]  /*36a0*/  ISETP.GT.U32.AND.EX P2, PT, R235, RZ, PT, P2 ;  /* 0x000000ffeb00720c */ /* 0x000fe40003f44120 */
[----:B------:R-:W-:Y:S02]  /*36b0*/  FSEL R70, R67, -INF , !P5 ;  /* 0xff80000043467808 */ /* 0x000fe40006800000 */
[----:B------:R-:W-:-:S02]  /*36c0*/  FSEL R67, R156, -INF , !P2 ;  /* 0xff8000009c437808 */ /* 0x000fc40005000000 */
[----:B------:R-:W-:Y:S01]  /*36d0*/  ISETP.GE.U32.AND P2, PT, R237, R236, PT ;  /* 0x000000eced00720c */ /* 0x000fe20003f46070 */
[----:B------:R-:W-:-:S03]  /*36e0*/  FMUL R156, R75, UR47 ;  /* 0x0000002f4b9c7c20 */ /* 0x000fc60008400000 */
[----:B------:R-:W-:Y:S02]  /*36f0*/  ISETP.GE.U32.AND.EX P2, PT, R235, RZ, PT, P2 ;  /* 0x000000ffeb00720c */ /* 0x000fe40003f46120 */
[-C--:B------:R-:W-:Y:S02]  /*3700*/  ISETP.GT.U32.AND P5, PT, R237, R236.reuse, PT ;  /* 0x000000eced00720c */ /* 0x080fe40003fa4070 */
[----:B------:R-:W-:Y:S02]  /*3710*/  FSEL R156, R156, -INF , !P2 ;  /* 0xff8000009c9c7808 */ /* 0x000fe40005000000 */
[----:B------:R-:W-:Y:S02]  /*3720*/  ISETP.GT.U32.AND P2, PT, R160, R236, PT ;  /* 0x000000eca000720c */ /* 0x000fe40003f44070 */
[----:B------:R-:W-:Y:S02]  /*3730*/  ISETP.GT.U32.AND.EX P5, PT, R235, RZ, PT, P5 ;  /* 0x000000ffeb00720c */ /* 0x000fe40003fa4150 */
[----:B------:R-:W-:-:S02]  /*3740*/  LOP3.LUT R75, R237, 0x39, RZ, 0xfc, !PT ;  /* 0x00000039ed4b7812 */ /* 0x000fc400078efcff */
[----:B------:R-:W-:Y:S02]  /*3750*/  ISETP.GT.U32.AND.EX P2, PT, R235, RZ, PT, P2 ;  /* 0x000000ffeb00720c */ /* 0x000fe40003f44120 */
[----:B------:R-:W-:Y:S02]  /*3760*/  FSEL R74, R74, -INF , !P5 ;  /* 0xff8000004a4a7808 */ /* 0x000fe40006800000 */
[----:B------:R-:W-:Y:S02]  /*3770*/  ISETP.GT.U32.AND P5, PT, R75, R236, PT ;  /* 0x000000ec4b00720c */ /* 0x000fe40003fa4070 */
[----:B------:R-:W-:Y:S02]  /*3780*/  FSEL R58, R58, -INF , !P2 ;  /* 0xff8000003a3a7808 */ /* 0x000fe40005000000 */
[----:B------:R-:W-:Y:S02]  /*3790*/  ISETP.GT.U32.AND P2, PT, R237, R100, PT ;  /* 0x00000064ed00720c */ /* 0x000fe40003f44070 */
[----:B------:R-:W-:-:S02]  /*37a0*/  ISETP.GT.U32.AND.EX P5, PT, R235, RZ, PT, P5 ;  /* 0x000000ffeb00720c */ /* 0x000fc40003fa4150 */
[----:B------:R-:W-:Y:S02]  /*37b0*/  ISETP.GT.U32.AND.EX P2, PT, R235, RZ, PT, P2 ;  /* 0x000000ffeb00720c */ /* 0x000fe40003f44120 */
[----:B------:R-:W-:Y:S02]  /*37c0*/  FSEL R71, R71, -INF , !P5 ;  /* 0xff80000047477808 */ /* 0x000fe40006800000 */
[----:B------:R-:W-:Y:S02]  /*37d0*/  ISETP.GE.U32.AND P5, PT, R237, R100, PT ;  /* 0x00000064ed00720c */ /* 0x000fe40003fa6070 */
[----:B------:R-:W-:Y:S02]  /*37e0*/  FSEL R78, R78, -INF , !P2 ;  /* 0xff8000004e4e7808 */ /* 0x000fe40005000000 */
[----:B------:R-:W-:-:S04]  /*37f0*/  FMNMX R237, R74, R156, !PT ;  /* 0x0000009c4aed7209 */ /* 0x000fc80007800000 */
        /* <DEDUP_REMOVED lines=13> */
[----:B------:R-:W-:-:S05]  /*38d0*/  FMNMX R164, R71, R164, !PT ;  /* 0x000000a447a47209 */ /* 0x000fca0007800000 */
[----:B------:R-:W0:Y:S01]  /*38e0*/  SHFL.BFLY PT, R237, R164, 0x2, 0x1f ;  /* 0x0c401f00a4ed7f89 */ /* 0x000e2200000e0000 */
[----:B------:R-:W-:Y:S02]  /*38f0*/  ISETP.GE.U32.AND.EX P5, PT, R235, RZ, PT, P5 ;  /* 0x000000ffeb00720c */ /* 0x000fe40003fa6150 */
[----:B------:R-:W-:Y:S02]  /*3900*/  FSEL R72, R72, -INF , !P2 ;  /* 0xff80000048487808 */ /* 0x000fe40005000000 */
[----:B------:R-:W-:Y:S02]  /*3910*/  FSEL R73, R73, -INF , !P5 ;  /* 0xff80000049497808 */ /* 0x000fe40006800000 */
[----:B------:R-:W-:Y:S02]  /*3920*/  ISETP.GT.U32.AND P2, PT, R160, R100, PT ;  /* 0x00000064a000720c */ /* 0x000fe40003f44070 */
[----:B------:R-:W-:Y:S02]  /*3930*/  FMNMX R160, R72, R73, !PT ;  /* 0x0000004948a07209 */ /* 0x000fe40007800000 */
[----:B------:R-:W-:-:S02]  /*3940*/  ISETP.GT.U32.AND.EX P2, PT, R235, RZ, PT, P2 ;  /* 0x000000ffeb00720c */ /* 0x000fc40003f44120 */
[----:B------:R-:W-:Y:S02]  /*3950*/  FMNMX R160, R251, R160, !PT ;  /* 0x000000a0fba07209 */ /* 0x000fe40007800000 */
[----:B------:R-:W-:Y:S02]  /*3960*/  FSEL R56, R56, -INF , !P2 ;  /* 0xff80000038387808 */ /* 0x000fe40005000000 */
[----:B------:R-:W-:Y:S02]  /*3970*/  ISETP.GT.U32.AND P2, PT, R75, R100, PT ;  /* 0x000000644b00720c */ /* 0x000fe40003f44070 */
[----:B------:R-:W-:Y:S02]  /*3980*/  FMNMX R75, R249, R160, !PT ;  /* 0x000000a0f94b7209 */ /* 0x000fe40007800000 */
[----:B0-----:R-:W-:-:S05]  /*3990*/  FMNMX R237, R164, R237, !PT ;  /* 0x000000eda4ed7209 */ /* 0x001fca0007800000 */
[----:B------:R-:W0:Y:S01]  /*39a0*/  SHFL.BFLY PT, R164, R237, 0x1, 0x1f ;  /* 0x0c201f00eda47f89 */ /* 0x000e2200000e0000 */
[----:B------:R-:W-:-:S04]  /*39b0*/  FMNMX R75, R252, R75, !PT ;  /* 0x0000004bfc4b7209 */ /* 0x000fc80007800000 */
[----:B------:R-:W-:-:S04]  /*39c0*/  FMNMX R80, R148, R75, !PT ;  /* 0x0000004b94507209 */ /* 0x000fc80007800000 */
[----:B------:R-:W-:-:S04]  /*39d0*/  FMNMX R80, R155, R80, !PT ;  /* 0x000000509b507209 */ /* 0x000fc80007800000 */
[----:B------:R-:W-:Y:S01]  /*39e0*/  FMNMX R77, R87, R80, !PT ;  /* 0x00000050574d7209 */ /* 0x000fe20007800000 */
[----:B------:R-:W-:-:S03]  /*39f0*/  FMUL R80, R64, UR47 ;  /* 0x0000002f40507c20 */ /* 0x000fc60008400000 */
[----:B------:R-:W-:Y:S02]  /*3a00*/  FMNMX R64, R56, R77, !PT ;  /* 0x0000004d38407209 */ /* 0x000fe40007800000 */
[----:B------:R-:W-:Y:S02]  /*3a10*/  ISETP.GT.U32.AND.EX P0, PT, R235, RZ, PT, P0 ;  /* 0x000000ffeb00720c */ /* 0x000fe40003f04100 */
[----:B------:R-:W-:Y:S02]  /*3a20*/  FSEL R60, R60, -INF , !P1 ;  /* 0xff8000003c3c7808 */ /* 0x000fe40004800000 */
[----:B------:R-:W-:Y:S02]  /*3a30*/  FMNMX R65, R57, R64, !PT ;  /* 0x0000004039417209 */ /* 0x000fe40007800000 */
[----:B0-----:R-:W-:Y:S02]  /*3a40*/  FMNMX R75, R237, R164, !PT ;  /* 0x000000a4ed4b7209 */ /* 0x001fe40007800000 */
[----:B------:R-:W-:-:S02]  /*3a50*/  ISETP.GT.U32.AND.EX P3, PT, R235, RZ, PT, P3 ;  /* 0x000000ffeb00720c */ /* 0x000fc40003f64130 */
[----:B------:R-:W-:Y:S02]  /*3a60*/  FMNMX R75, R75, R228, !PT ;  /* 0x000000e44b4b7209 */ /* 0x000fe40007800000 */
[----:B------:R-:W-:Y:S02]  /*3a70*/  FSEL R61, R61, -INF , !P0 ;  /* 0xff8000003d3d7808 */ /* 0x000fe40004000000 */
[----:B------:R-:W-:Y:S01]  /*3a80*/  FMNMX R68, R60, R65, !PT ;  /* 0x000000413c447209 */ /* 0x000fe20007800000 */
[----:B------:R-:W-:Y:S01]  /*3a90*/  FADD R74, R74, -R75 ;  /* 0x8000004b4a4a7221 */ /* 0x000fe20000000000 */
[----:B------:R-:W-:Y:S02]  /*3aa0*/  ISETP.GT.U32.AND P5, PT, R159, R100, PT ;  /* 0x000000649f00720c */ /* 0x000fe40003fa4070 */
[----:B------:R-:W-:Y:S02]  /*3ab0*/  ISETP.GT.U32.AND.EX P4, PT, R235, RZ, PT, P4 ;  /* 0x000000ffeb00720c */ /* 0x000fe40003f84140 */
[----:B------:R-:W-:-:S02]  /*3ac0*/  FSEL R80, R80, -INF , !P3 ;  /* 0xff80000050507808 */ /* 0x000fc40005800000 */
[----:B------:R-:W-:Y:S01]  /*3ad0*/  FMNMX R65, R61, R68, !PT ;  /* 0x000000443d417209 */ /* 0x000fe20007800000 */
[----:B------:R-:W-:Y:S01]  /*3ae0*/  FMUL R64, R74, 1.4426950216293334961 ;  /* 0x3fb8aa3b4a407820 */ /* 0x000fe20000400000 */
[----:B------:R-:W-:Y:S02]  /*3af0*/  ISETP.GT.U32.AND.EX P5, PT, R235, RZ, PT, P5 ;  /* 0x000000ffeb00720c */ /* 0x000fe40003fa4150 */
[----:B------:R-:W-:Y:S02]  /*3b00*/  FSEL R83, R83, -INF , !P4 ;  /* 0xff80000053537808 */ /* 0x000fe40006000000 */
[----:B------:R-:W-:Y:S01]  /*3b10*/  FMNMX R68, R80, R65, !PT ;  /* 0x0000004150447209 */ /* 0x000fe20007800000 */
[----:B------:R-:W-:Y:S01]  /*3b20*/  FADD R74, R156, -R75 ;  /* 0x8000004b9c4a7221 */ /* 0x000fe20000000000 */
[----:B------:R-:W-:Y:S01]  /*3b30*/  FMUL R156, R69, UR47 ;  /* 0x0000002f459c7c20 */ /* 0x000fe20008400000 */
[----:B------:R-:W-:Y:S02]  /*3b40*/  ISETP.GT.U32.AND.EX P2, PT, R235, RZ, PT, P2 ;  /* 0x000000ffeb00720c */ /* 0x000fe40003f44120 */
[----:B------:R-:W-:-:S02]  /*3b50*/  FSEL R151, R151, -INF , !P5 ;  /* 0xff80000097977808 */ /* 0x000fc40006800000 */
[----:B------:R-:W-:Y:S02]  /*3b60*/  FMNMX R68, R83, R68, !PT ;  /* 0x0000004453447209 */ /* 0x000fe40007800000 */
[----:B------:R-:W-:Y:S02]  /*3b70*/  FSEL R156, R156, -INF , !P2 ;  /* 0xff8000009c9c7808 */ /* 0x000fe40005000000 */
[----:B------:R-:W-:Y:S01]  /*3b80*/  FMNMX R159, R151, R68, !PT ;  /* 0x00000044979f7209 */ /* 0x000fe20007800000 */
[----:B------:R-:W-:-:S03]  /*3b90*/  FMUL R77, R74, 1.4426950216293334961 ;  /* 0x3fb8aa3b4a4d7820 */ /* 0x000fc60000400000 */
[----:B------:R-:W-:Y:S01]  /*3ba0*/  FMNMX R159, R156, R159, !PT ;  /* 0x0000009f9c9f7209 */ /* 0x000fe20007800000 */
[----:B------:R-:W-:-:S04]  /*3bb0*/  FADD R74, R152, -R75 ;  /* 0x8000004b984a7221 */ /* 0x000fc80000000000 */
[----:B------:R-:W0:Y:S01]  /*3bc0*/  SHFL.BFLY PT, R152, R159, 0x2, 0x1f ;  /* 0x0c401f009f987f89 */ /* 0x000e2200000e0000 */
[--C-:B------:R-:W-:Y:S01]  /*3bd0*/  FADD R84, R84, -R75.reuse ;  /* 0x8000004b54547221 */ /* 0x100fe20000000000 */
[----:B------:R1:W-:Y:S01]  /*3be0*/  MUFU.EX2 R65, R77 ;  /* 0x0000004d00417308 */ /* 0x0003e20000000800 */
[--C-:B------:R-:W-:Y:S01]  /*3bf0*/  FADD R79, R79, -R75.reuse ;  /* 0x8000004b4f4f7221 */ /* 0x100fe20000000000 */
[----:B------:R-:W-:-:S03]  /*3c00*/  FADD R85, R85, -R75 ;  /* 0x8000004b55557221 */ /* 0x000fc60000000000 */
[----:B------:R-:W-:Y:S01]  /*3c10*/  FMUL R69, R79, 1.4426950216293334961 ;  /* 0x3fb8aa3b4f457820 */ /* 0x000fe20000400000 */
[----:B-1----:R-:W-:Y:S01]  /*3c20*/  FMUL R77, R84, 1.4426950216293334961 ;  /* 0x3fb8aa3b544d7820 */ /* 0x002fe20000400000 */
[--C-:B------:R-:W-:Y:S01]  /*3c30*/  FADD R84, R58, -R75.reuse ;  /* 0x8000004b3a547221 */ /* 0x100fe20000000000 */
[----:B------:R-:W-:Y:S01]  /*3c40*/  FMUL R79, R85, 1.4426950216293334961 ;  /* 0x3fb8aa3b554f7820 */ /* 0x000fe20000400000 */
[----:B------:R-:W-:Y:S01]  /*3c50*/  FADD R85, R59, -R75 ;  /* 0x8000004b3b557221 */ /* 0x000fe20000000000 */
[----:B0-----:R-:W-:-:S05]  /*3c60*/  FMNMX R58, R159, R152, !PT ;  /* 0x000000989f3a7209 */ /* 0x001fca0007800000 */
[----:B------:R-:W0:Y:S01]  /*3c70*/  SHFL.BFLY PT, R59, R58, 0x1, 0x1f ;  /* 0x0c201f003a3b7f89 */ /* 0x000e2200000e0000 */
[--C-:B------:R-:W-:Y:S01]  /*3c80*/  FADD R78, R78, -R75.reuse ;  /* 0x8000004b4e4e7221 */ /* 0x100fe20000000000 */
[--C-:B------:R-:W-:Y:S01]  /*3c90*/  FADD R86, R86, -R75.reuse ;  /* 0x8000004b56567221 */ /* 0x100fe20000000000 */
[----:B------:R-:W-:Y:S02]  /*3ca0*/  FADD R62, R62, -R75 ;  /* 0x8000004b3e3e7221 */ /* 0x000fe40000000000 */
[----:B------:R-:W-:-:S04]  /*3cb0*/  FMUL R78, R78, 1.4426950216293334961 ;  /* 0x3fb8aa3b4e4e7820 */ /* 0x000fc80000400000 */
[----:B------:R1:W-:Y:S01]  /*3cc0*/  MUFU.EX2 R68, R78 ;  /* 0x0000004e00447308 */ /* 0x0003e20000000800 */
[--C-:B------:R-:W-:Y:S01]  /*3cd0*/  FADD R63, R63, -R75.reuse ;  /* 0x8000004b3f3f7221 */ /* 0x100fe20000000000 */
[----:B-1----:R-:W-:Y:S01]  /*3ce0*/  FMUL R78, R86, 1.4426950216293334961 ;  /* 0x3fb8aa3b564e7820 */ /* 0x002fe20000400000 */
[----:B------:R-:W-:Y:S01]  /*3cf0*/  FMUL R86, R62, 1.4426950216293334961 ;  /* 0x3fb8aa3b3e567820 */ /* 0x000fe20000400000 */
[--C-:B------:R-:W-:Y:S01]  /*3d00*/  FADD R62, R70, -R75.reuse ;  /* 0x8000004b463e7221 */ /* 0x100fe20000000000 */
[----:B0-----:R-:W-:Y:S01]  /*3d10*/  FMNMX R70, R58, R59, !PT ;  /* 0x0000003b3a467209 */ /* 0x001fe20007800000 */
[--C-:B------:R-:W-:Y:S01]  /*3d20*/  FADD R58, R67, -R75.reuse ;  /* 0x8000004b433a7221 */ /* 0x100fe20000000000 */
[----:B------:R-:W-:Y:S02]  /*3d30*/  FMUL R63, R63, 1.4426950216293334961 ;  /* 0x3fb8aa3b3f3f7820 */ /* 0x000fe40000400000 */
[----:B------:R-:W-:Y:S01]  /*3d40*/  FMNMX R70, R70, R227, !PT ;  /* 0x000000e346467209 */ /* 0x000fe20007800000 */
[----:B------:R-:W-:Y:S01]  /*3d50*/  FMUL R163, R58, 1.4426950216293334961 ;  /* 0x3fb8aa3b3aa37820 */ /* 0x000fe20000400000 */
[----:B------:R-:W-:Y:S01]  /*3d60*/  FADD R58, R71, -R75 ;  /* 0x8000004b473a7221 */ /* 0x000fe20000000000 */
[----:B------:R0:W-:Y:S03]  /*3d70*/  MUFU.EX2 R159, R63 ;  /* 0x0000003f009f7308 */ /* 0x0001e60000000800 */
[----:B0-----:R-:W-:Y:S01]  /*3d80*/  FMUL R63, R58, 1.4426950216293334961 ;  /* 0x3fb8aa3b3a3f7820 */ /* 0x001fe20000400000 */
[----:B------:R-:W-:-:S04]  /*3d90*/  FADD R58, R72, -R70 ;  /* 0x80000046483a7221 */ /* 0x000fc80000000000 */
[----:B------:R-:W-:Y:S01]  /*3da0*/  FMUL R59, R58, 1.4426950216293334961 ;  /* 0x3fb8aa3b3a3b7820 */ /* 0x000fe20000400000 */
[--C-:B------:R-:W-:Y:S01]  /*3db0*/  FADD R58, R73, -R70.reuse ;  /* 0x80000046493a7221 */ /* 0x100fe20000000000 */
[----:B------:R-:W-:-:S03]  /*3dc0*/  FADD R56, R56, -R70 ;  /* 0x8000004638387221 */ /* 0x000fc60000000000 */
[----:B------:R-:W-:Y:S01]  /*3dd0*/  FMUL R152, R58, 1.4426950216293334961 ;  /* 0x3fb8aa3b3a987820 */ /* 0x000fe20000400000 */
[--C-:B------:R-:W-:Y:S01]  /*3de0*/  FADD R58, R148, -R70.reuse ;  /* 0x80000046943a7221 */ /* 0x100fe20000000000 */
[--C-:B------:R-:W-:Y:S01]  /*3df0*/  FADD R57, R57, -R70.reuse ;  /* 0x8000004639397221 */ /* 0x100fe20000000000 */
[----:B------:R0:W-:Y:S01]  /*3e00*/  MUFU.EX2 R73, R59 ;  /* 0x0000003b00497308 */ /* 0x0001e20000000800 */
[----:B------:R-:W-:Y:S01]  /*3e10*/  FMUL R62, R62, 1.4426950216293334961 ;  /* 0x3fb8aa3b3e3e7820 */ /* 0x000fe20000400000 */
[--C-:B------:R-:W-:Y:S01]  /*3e20*/  FADD R251, R251, -R70.reuse ;  /* 0x80000046fbfb7221 */ /* 0x100fe20000000000 */
[----:B------:R-:W-:Y:S01]  /*3e30*/  FADD R249, R249, -R70 ;  /* 0x80000046f9f97221 */ /* 0x000fe20000000000 */
[----:B------:R-:W-:Y:S01]  /*3e40*/  FMUL R56, R56, 1.4426950216293334961 ;  /* 0x3fb8aa3b38387820 */ /* 0x000fe20000400000 */
[----:B------:R-:W-:-:S03]  /*3e50*/  FMUL R57, R57, 1.4426950216293334961 ;  /* 0x3fb8aa3b39397820 */ /* 0x000fc60000400000 */
[----:B------:R-:W1:Y:S01]  /*3e60*/  MUFU.EX2 R64, R64 ;  /* 0x0000004000407308 */ /* 0x000e620000000800 */
[----:B0-----:R-:W-:Y:S01]  /*3e70*/  FMUL R59, R58, 1.4426950216293334961 ;  /* 0x3fb8aa3b3a3b7820 */ /* 0x001fe20000400000 */
[--C-:B------:R-:W-:Y:S01]  /*3e80*/  FADD R58, R155, -R70.reuse ;  /* 0x800000469b3a7221 */ /* 0x100fe20000000000 */
[----:B------:R-:W-:Y:S01]  /*3e90*/  FMUL R74, R74, 1.4426950216293334961 ;  /* 0x3fb8aa3b4a4a7820 */ /* 0x000fe20000400000 */
[----:B------:R-:W-:Y:S01]  /*3ea0*/  FMUL R160, R251, 1.4426950216293334961 ;  /* 0x3fb8aa3bfba07820 */ /* 0x000fe20000400000 */
[----:B------:R-:W-:-:S03]  /*3eb0*/  FADD R252, R252, -R70 ;  /* 0x80000046fcfc7221 */ /* 0x000fc60000000000 */
[----:B------:R0:W-:Y:S01]  /*3ec0*/  MUFU.EX2 R71, R163 ;  /* 0x000000a300477308 */ /* 0x0001e20000000800 */
[----:B------:R-:W-:Y:S01]  /*3ed0*/  FMUL R84, R84, 1.4426950216293334961 ;  /* 0x3fb8aa3b54547820 */ /* 0x000fe20000400000 */
[----:B------:R-:W-:-:S06]  /*3ee0*/  FMUL R85, R85, 1.4426950216293334961 ;  /* 0x3fb8aa3b55557820 */ /* 0x000fcc0000400000 */
[----:B------:R2:W-:Y:S01]  /*3ef0*/  MUFU.EX2 R67, R62 ;  /* 0x0000003e00437308 */ /* 0x0005e20000000800 */
[----:B0-----:R-:W-:Y:S01]  /*3f00*/  FMUL R163, R249, 1.4426950216293334961 ;  /* 0x3fb8aa3bf9a37820 */ /* 0x001fe20000400000 */
[----:B------:R-:W-:Y:S01]  /*3f10*/  FADD R66, R66, -R75 ;  /* 0x8000004b42427221 */ /* 0x000fe20000000000 */
[----:B------:R-:W-:-:S05]  /*3f20*/  FMUL R252, R252, 1.4426950216293334961 ;  /* 0x3fb8aa3bfcfc7820 */ /* 0x000fca0000400000 */
[----:B------:R-:W-:Y:S01]  /*3f30*/  MUFU.EX2 R152, R152 ;  /* 0x0000009800987308 */ /* 0x000fe20000000800 */
[----:B--2---:R-:W-:Y:S01]  /*3f40*/  FMUL R62, R58, 1.4426950216293334961 ;  /* 0x3fb8aa3b3a3e7820 */ /* 0x004fe20000400000 */
[----:B------:R-:W-:-:S06]  /*3f50*/  FADD R58, R87, -R70 ;  /* 0x80000046573a7221 */ /* 0x000fcc0000000000 */
[----:B------:R-:W-:Y:S01]  /*3f60*/  MUFU.EX2 R69, R69 ;  /* 0x0000004500457308 */ /* 0x000fe20000000800 */
[----:B------:R-:W-:Y:S01]  /*3f70*/  FMUL R58, R58, 1.4426950216293334961 ;  /* 0x3fb8aa3b3a3a7820 */ /* 0x000fe20000400000 */
[----:B------:R-:W-:-:S06]  /*3f80*/  FADD R151, R151, -R70 ;  /* 0x8000004697977221 */ /* 0x000fcc0000000000 */
[----:B------:R0:W-:Y:S01]  /*3f90*/  MUFU.EX2 R167, R56 ;  /* 0x0000003800a77308 */ /* 0x0001e20000000800 */
[----:B------:R-:W-:-:S07]  /*3fa0*/  FADD R61, R61, -R70 ;  /* 0x800000463d3d7221 */ /* 0x000fce0000000000 */
[----:B------:R2:W-:Y:S01]  /*3fb0*/  MUFU.EX2 R168, R57 ;  /* 0x0000003900a87308 */ /* 0x0005e20000000800 */
[----:B0-----:R-:W-:Y:S01]  /*3fc0*/  LOP3.LUT R56, R0, 0x1, RZ, 0xc0, !PT ;  /* 0x0000000100387812 */ /* 0x001fe200078ec0ff */
[----:B------:R-:W-:Y:S01]  /*3fd0*/  FMUL R66, R66, 1.4426950216293334961 ;  /* 0x3fb8aa3b42427820 */ /* 0x000fe20000400000 */
[----:B--2---:R-:W-:-:S05]  /*3fe0*/  LOP3.LUT R57, R0, 0x1c, RZ, 0xc0, !PT ;  /* 0x0000001c00397812 */ /* 0x004fca00078ec0ff */
[----:B------:R-:W-:Y:S01]  /*3ff0*/  MUFU.EX2 R74, R74 ;  /* 0x0000004a004a7308 */ /* 0x000fe20000000800 */
[--C-:B------:R-:W-:Y:S01]  /*4000*/  FADD R80, R80, -R70.reuse ;  /* 0x8000004650507221 */ /* 0x100fe20000000000 */
[----:B------:R-:W-:-:S06]  /*4010*/  FADD R83, R83, -R70 ;  /* 0x8000004653537221 */ /* 0x000fcc0000000000 */
[----:B------:R-:W0:Y:S01]  /*4020*/  MUFU.EX2 R77, R77 ;  /* 0x0000004d004d7308 */ /* 0x000e220000000800 */
[----:B------:R-:W-:-:S07]  /*4030*/  FADD R60, R60, -R70 ;  /* 0x800000463c3c7221 */ /* 0x000fce0000000000 */
[----:B------:R-:W-:Y:S01]  /*4040*/  MUFU.EX2 R78, R78 ;  /* 0x0000004e004e7308 */ /* 0x000fe20000000800 */
[----:B------:R-:W-:-:S07]  /*4050*/  FMUL R61, R61, 1.4426950216293334961 ;  /* 0x3fb8aa3b3d3d7820 */ /* 0x000fce0000400000 */
[----:B------:R-:W-:Y:S08]  /*4060*/  MUFU.EX2 R79, R79 ;  /* 0x0000004f004f7308 */ /* 0x000ff00000000800 */
[----:B------:R-:W-:Y:S08]  /*4070*/  MUFU.EX2 R160, R160 ;  /* 0x000000a000a07308 */ /* 0x000ff00000000800 */
[----:B------:R-:W2:Y:S01]  /*4080*/  MUFU.EX2 R163, R163 ;  /* 0x000000a300a37308 */ /* 0x000ea20000000800 */
[----:B------:R-:W-:-:S07]  /*4090*/  FMUL R80, R80, 1.4426950216293334961 ;  /* 0x3fb8aa3b50507820 */ /* 0x000fce0000400000 */
[----:B------:R3:W-:Y:S01]  /*40a0*/  MUFU.EX2 R155, R59 ;  /* 0x0000003b009b7308 */ /* 0x0007e20000000800 */
[----:B------:R-:W-:Y:S01]  /*40b0*/  FMUL R83, R83, 1.4426950216293334961 ;  /* 0x3fb8aa3b53537820 */ /* 0x000fe20000400000 */
[----:B---3--:R-:W-:Y:S02]  /*40c0*/  IMAD R59, R56, 0x2, R57 ;  /* 0x00000002383b7824 */ /* 0x008fe400078e0239 */
[----:B------:R-:W-:-:S04]  /*40d0*/  FADD R57, R156, -R70 ;  /* 0x800000469c397221 */ /* 0x000fc80000000000 */
[----:B------:R-:W3:Y:S01]  /*40e0*/  MUFU.EX2 R148, R252 ;  /* 0x000000fc00947308 */ /* 0x000ee20000000800 */
[----:B------:R-:W-:Y:S01]  /*40f0*/  SHF.R.U32.HI R56, RZ, 0x1, R0 ;  /* 0x00000001ff387819 */ /* 0x000fe20000011600 */
[----:B------:R-:W-:-:S06]  /*4100*/  FMUL R60, R60, 1.4426950216293334961 ;  /* 0x3fb8aa3b3c3c7820 */ /* 0x000fcc0000400000 */
[----:B------:R-:W-:Y:S08]  /*4110*/  MUFU.EX2 R87, R62 ;  /* 0x0000003e00577308 */ /* 0x000ff00000000800 */
[----:B------:R4:W5:Y:S01]  /*4120*/  MUFU.EX2 R164, R58 ;  /* 0x0000003a00a47308 */ /* 0x0009620000000800 */
[----:B------:R-:W-:-:S07]  /*4130*/  SGXT.U32 R56, R56, 0x1 ;  /* 0x000000013838781a */ /* 0x000fce0000000000 */
[----:B------:R-:W-:Y:S01]  /*4140*/  MUFU.EX2 R84, R84 ;  /* 0x0000005400547308 */ /* 0x000fe20000000800 */
[----:B----4-:R-:W-:Y:S01]  /*4150*/  FMUL R58, R151, 1.4426950216293334961 ;  /* 0x3fb8aa3b973a7820 */ /* 0x010fe20000400000 */
[----:B------:R-:W-:Y:S01]  /*4160*/  FMUL R151, R57, 1.4426950216293334961 ;  /* 0x3fb8aa3b39977820 */ /* 0x000fe20000400000 */
[----:B-1----:R-:W-:-:S05]  /*4170*/  F2FP.SATFINITE.E4M3.F32.PACK_AB_MERGE_C R57, R65, R64, RZ ;  /* 0x000000404139723e */ /* 0x002fca00048070ff */
[----:B------:R-:W1:Y:S01]  /*4180*/  MUFU.EX2 R85, R85 ;  /* 0x0000005500557308 */ /* 0x000e620000000800 */
[----:B------:R-:W-:-:S07]  /*4190*/  LOP3.LUT R56, R59, R56, RZ, 0xfc, !PT ;  /* 0x000000383b387212 */ /* 0x000fce00078efcff */
[----:B------:R-:W4:Y:S01]  /*41a0*/  MUFU.EX2 R86, R86 ;  /* 0x0000005600567308 */ /* 0x000f220000000800 */
[----:B0-----:R-:W-:-:S07]  /*41b0*/  F2FP.SATFINITE.E4M3.F32.PACK_AB_MERGE_C R59, R77, R74, RZ ;  /* 0x0000004a4d3b723e */ /* 0x001fce00048070ff */
[----:B------:R-:W0:Y:S08]  /*41c0*/  MUFU.EX2 R66, R66 ;  /* 0x0000004200427308 */ /* 0x000e300000000800 */
[----:B------:R-:W0:Y:S08]  /*41d0*/  MUFU.EX2 R72, R63 ;  /* 0x0000003f00487308 */ /* 0x000e300000000800 */
[----:B------:R2:W-:Y:S02]  /*41e0*/  MUFU.EX2 R235, R61 ;  /* 0x0000003d00eb7308 */ /* 0x0005e40000000800 */
[----:B--2---:R-:W-:-:S06]  /*41f0*/  F2FP.SATFINITE.E4M3.F32.PACK_AB_MERGE_C R61, R152, R73, R57 ;  /* 0x00000049983d723e */ /* 0x004fcc0004807039 */
[----:B------:R2:W0:Y:S01]  /*4200*/  MUFU.EX2 R174, R60 ;  /* 0x0000003c00ae7308 */ /* 0x0004220000000800 */
[----:B------:R-:W-:-:S04]  /*4210*/  F2FP.SATFINITE.E4M3.F32.PACK_AB_MERGE_C R57, R69, R68, RZ ;  /* 0x000000444539723e */ /* 0x000fc800048070ff */
[----:B------:R-:W-:-:S03]  /*4220*/  F2FP.SATFINITE.E4M3.F32.PACK_AB_MERGE_C R62, R163, R160, R57 ;  /* 0x000000a0a33e723e */ /* 0x000fc60004807039 */
[----:B------:R-:W-:Y:S01]  /*4230*/  MUFU.EX2 R80, R80 ;  /* 0x0000005000507308 */ /* 0x000fe20000000800 */
[----:B--2---:R-:W-:-:S07]  /*4240*/  F2FP.SATFINITE.E4M3.F32.PACK_AB_MERGE_C R60, R79, R78, RZ ;  /* 0x0000004e4f3c723e */ /* 0x004fce00048070ff */
[----:B------:R-:W2:Y:S01]  /*4250*/  MUFU.EX2 R83, R83 ;  /* 0x0000005300537308 */ /* 0x000ea20000000800 */
[----:B---3--:R-:W-:-:S07]  /*4260*/  F2FP.SATFINITE.E4M3.F32.PACK_AB_MERGE_C R63, R155, R148, R59 ;  /* 0x000000949b3f723e */ /* 0x008fce000480703b */
[----:B------:R3:W-:Y:S01]  /*4270*/  MUFU.EX2 R156, R58 ;  /* 0x0000003a009c7308 */ /* 0x0007e20000000800 */
[----:B-----5:R-:W-:-:S07]  /*4280*/  F2FP.SATFINITE.E4M3.F32.PACK_AB_MERGE_C R60, R164, R87, R60 ;  /* 0x00000057a43c723e */ /* 0x020fce000480703c */
[----:B------:R-:W5:Y:S01]  /*4290*/  MUFU.EX2 R151, R151 ;  /* 0x0000009700977308 */ /* 0x000f620000000800 */
[----:B------:R-:W-:Y:S02]  /*42a0*/  SEL R57, R61, R62, !P6 ;  /* 0x0000003e3d397207 */ /* 0x000fe40007000000 */
[----:B---3--:R-:W-:Y:S02]  /*42b0*/  SEL R58, R62, R61, !P6 ;  /* 0x0000003d3e3a7207 */ /* 0x008fe40007000000 */
[----:B-1----:R-:W-:Y:S02]  /*42c0*/  F2FP.SATFINITE.E4M3.F32.PACK_AB_MERGE_C R61, R85, R84, RZ ;  /* 0x00000054553d723e */ /* 0x002fe400048070ff */
[----:B------:R-:W-:Y:S02]  /*42d0*/  SEL R59, R63, R60, !P6 ;  /* 0x0000003c3f3b7207 */ /* 0x000fe40007000000 */
[----:B------:R-:W-:Y:S02]  /*42e0*/  SEL R60, R60, R63, !P6 ;  /* 0x0000003f3c3c7207 */ /* 0x000fe40007000000 */
[----:B------:R-:W-:-:S02]  /*42f0*/  F2FP.SATFINITE.E4M3.F32.PACK_AB_MERGE_C R236, R168, R167, R61 ;  /* 0x000000a7a8ec723e */ /* 0x000fc4000480703d */
[----:B----4-:R-:W-:Y:S02]  /*4300*/  F2FP.SATFINITE.E4M3.F32.PACK_AB_MERGE_C R61, R159, R86, RZ ;  /* 0x000000569f3d723e */ /* 0x010fe400048070ff */
[----:B0-----:R-:W-:Y:S02]  /*4310*/  F2FP.SATFINITE.E4M3.F32.PACK_AB_MERGE_C R62, R67, R66, RZ ;  /* 0x00000042433e723e */ /* 0x001fe400048070ff */
[----:B------:R-:W-:Y:S02]  /*4320*/  F2FP.SATFINITE.E4M3.F32.PACK_AB_MERGE_C R63, R72, R71, RZ ;  /* 0x00000047483f723e */ /* 0x000fe400048070ff */
[----:B------:R-:W-:Y:S02]  /*4330*/  F2FP.SATFINITE.E4M3.F32.PACK_AB_MERGE_C R237, R235, R174, R61 ;  /* 0x000000aeebed723e */ /* 0x000fe4000480703d */
[----:B--2---:R-:W-:Y:S02]  /*4340*/  F2FP.SATFINITE.E4M3.F32.PACK_AB_MERGE_C R249, R83, R80, R62 ;  /* 0x0000005053f9723e */ /* 0x004fe4000480703e */
[----:B-----5:R-:W-:-:S02]  /*4350*/  F2FP.SATFINITE.E4M3.F32.PACK_AB_MERGE_C R252, R151, R156, R63 ;  /* 0x0000009c97fc723e */ /* 0x020fc4000480703f */
[----:B------:R-:W-:Y:S02]  /*4360*/  SEL R61, R236, R237, !P6 ;  /* 0x000000edec3d7207 */ /* 0x000fe40007000000 */
[----:B------:R-:W-:Y:S01]  /*4370*/  SEL R63, R249, R252, !P6 ;  /* 0x000000fcf93f7207 */ /* 0x000fe20007000000 */
[----:B------:R-:W-:Y:S01]  /*4380*/  SHFL.IDX PT, R57, R57, R56, 0x1f ;  /* 0x00001f3839397589 */ /* 0x000fe200000e0000 */
[----:B------:R-:W-:Y:S02]  /*4390*/  SEL R62, R237, R236, !P6 ;  /* 0x000000eced3e7207 */ /* 0x000fe40007000000 */
[----:B------:R-:W-:Y:S01]  /*43a0*/  LOP3.LUT R237, R56, 0x1, RZ, 0x3c, !PT ;  /* 0x0000000138ed7812 */ /* 0x000fe200078e3cff */
[----:B------:R-:W-:Y:S04]  /*43b0*/  SHFL.IDX PT, R59, R59, R56, 0x1f ;  /* 0x00001f383b3b7589 */ /* 0x000fe800000e0000 */
[----:B------:R-:W-:Y:S04]  /*43c0*/  SHFL.IDX PT, R61, R61, R56, 0x1f ;  /* 0x00001f383d3d7589 */ /* 0x000fe800000e0000 */
[----:B------:R0:W-:Y:S02]  /*43d0*/  SHFL.IDX PT, R63, R63, R56, 0x1f ;  /* 0x00001f383f3f7589 */ /* 0x0001e400000e0000 */
[----:B0-----:R-:W-:-:S02]  /*43e0*/  LOP3.LUT R56, R0, 0x80, RZ, 0xc0, !PT ;  /* 0x0000008000387812 */ /* 0x001fc400078ec0ff */
[----:B------:R0:W-:Y:S02]  /*43f0*/  STS.U8 [R248+UR43+0x2000], R229 ;  /* 0x002000e5f8007988 */ /* 0x0001e4000800002b */
[----:B------:R-:W-:-:S04]  /*4400*/  ISETP.NE.U32.AND P0, PT, R56, RZ, PT ;  /* 0x000000ff3800720c */ /* 0x000fc80003f05070 */
[----:B0-----:R-:W-:-:S04]  /*4410*/  SEL R229, RZ, 0x90, !P0 ;  /* 0x00000090ffe57807 */ /* 0x001fc80004000000 */
[----:B------:R-:W-:-:S04]  /*4420*/  LOP3.LUT R229, R229, 0x7f, R0, 0x78, !PT ;  /* 0x0000007fe5e57812 */ /* 0x000fc800078e7800 */
[----:B------:R-:W-:Y:S01]  /*4430*/  LOP3.LUT R229, R229, 0x20, RZ, 0x3c, !PT ;  /* 0x00000020e5e57812 */ /* 0x000fe200078e3cff */
        /* <DEDUP_REMOVED lines=30> */
[----:B------:R-:W-:Y:S01]  /*4620*/  STS.U8 [R229+UR43+0x3f00], R82 ;  /* 0x003f0052e5007988 */ /* 0x000fe2000800002b */
[----:B------:R1:W-:Y:S06]  /*4630*/  MEMBAR.ALL.CTA ;  /* 0x0000000000007992 */ /* 0x0003ec0000008000 */
[----:B-1----:R-:W1:Y:S01]  /*4640*/  FENCE.VIEW.ASYNC.S ;  /* 0x00000000000073c6 */ /* 0x002e620000000000 */
[----:B------:R-:W-:Y:S01]  /*4650*/  SEL R236, R252, R249, !P6 ;  /* 0x000000f9fcec7207 */ /* 0x000fe20007000000 */
[----:B------:R-:W-:-:S02]  /*4660*/  FADD R56, -R75, R228 ;  /* 0x000000e44b387221 */ /* 0x000fc40000000100 */
[----:B-1----:R-:W1:Y:S01]  /*4670*/  SHFL.IDX PT, R58, R58, R237, 0x1f ;  /* 0x00001fed3a3a7589 */ /* 0x002e6200000e0000 */
[----:B0-----:R-:W-:-:S03]  /*4680*/  FADD R76, -R70, R227 ;  /* 0x000000e3464c7221 */ /* 0x001fc60000000100 */
[----:B------:R-:W0:Y:S01]  /*4690*/  SHFL.IDX PT, R60, R60, R237, 0x1f ;  /* 0x00001fed3c3c7589 */ /* 0x000e2200000e0000 */
[----:B------:R-:W-:-:S03]  /*46a0*/  FMUL R81, R56, 1.4426950216293334961 ;  /* 0x3fb8aa3b38517820 */ /* 0x000fc60000400000 */
[----:B------:R-:W2:Y:S01]  /*46b0*/  SHFL.IDX PT, R62, R62, R237, 0x1f ;  /* 0x00001fed3e3e7589 */ /* 0x000ea200000e0000 */
[----:B------:R-:W-:-:S03]  /*46c0*/  FMUL R76, R76, 1.4426950216293334961 ;  /* 0x3fb8aa3b4c4c7820 */ /* 0x000fc60000400000 */
[----:B------:R-:W3:Y:S01]  /*46d0*/  SHFL.IDX PT, R236, R236, R237, 0x1f ;  /* 0x00001fedecec7589 */ /* 0x000ee200000e0000 */
[----:B------:R-:W4:Y:S01]  /*46e0*/  MUFU.EX2 R154, R81 ;  /* 0x00000051009a7308 */ /* 0x000f220000000800 */
[----:B------:R-:W-:Y:S01]  /*46f0*/  IMAD.MOV.U32 R149, RZ, RZ, 0x5410 ;  /* 0x00005410ff957424 */ /* 0x000fe200078e00ff */
[----:B------:R-:W-:Y:S01]  /*4700*/  LOP3.LUT P0, RZ, R0, 0x2, RZ, 0xc0, !PT ;  /* 0x0000000200ff7812 */ /* 0x000fe2000780c0ff */
[----:B------:R-:W-:-:S05]  /*4710*/  IMAD.MOV.U32 R153, RZ, RZ, 0x7632 ;  /* 0x00007632ff997424 */ /* 0x000fca00078e00ff */
[----:B------:R-:W5:Y:S01]  /*4720*/  MUFU.EX2 R81, R76 ;  /* 0x0000004c00517308 */ /* 0x000f620000000800 */
[----:B------:R-:W-:Y:S01]  /*4730*/  SEL R149, R149, 0x1054, !P0 ;  /* 0x0000105495957807 */ /* 0x000fe20004000000 */
[----:B------:R-:W-:Y:S01]  /*4740*/  USHF.L.U32 UR7, UR46, 0x6, URZ ;  /* 0x000000062e077899 */ /* 0x000fe2000800063f */
[----:B------:R-:W-:Y:S02]  /*4750*/  SEL R153, R153, 0x3276, !P0 ;  /* 0x0000327699997807 */ /* 0x000fe40004000000 */
[C-C-:B-1----:R-:W-:Y:S01]  /*4760*/  PRMT R56, R57.reuse, R149, R58.reuse ;  /* 0x0000009539387216 */ /* 0x142fe2000000003a */
[----:B------:R-:W-:Y:S01]  /*4770*/  ULOP3.LUT UR7, UR7, 0x100, URZ, 0xc0, !UPT ;  /* 0x0000010007077892 */ /* 0x000fe2000f8ec03f */
[----:B------:R-:W-:Y:S02]  /*4780*/  PRMT R57, R57, R153, R58 ;  /* 0x0000009939397216 */ /* 0x000fe4000000003a */
[C-C-:B0-----:R-:W-:Y:S01]  /*4790*/  PRMT R58, R59.reuse, R149, R60.reuse ;  /* 0x000000953b3a7216 */ /* 0x141fe2000000003c */
[----:B------:R-:W-:Y:S01]  /*47a0*/  ULEA.HI UR7, UR48, UR7, URZ, 0x1c ;  /* 0x0000000730077291 */ /* 0x000fe2000f8fe03f */
[----:B------:R-:W-:Y:S01]  /*47b0*/  PRMT R59, R59, R153, R60 ;  /* 0x000000993b3b7216 */ /* 0x000fe2000000003c */
[-C--:B----4-:R-:W-:Y:S01]  /*47c0*/  FMUL R26, R26, R154.reuse ;  /* 0x0000009a1a1a7220 */ /* 0x090fe20000400000 */
[--C-:B--2---:R-:W-:Y:S01]  /*47d0*/  PRMT R60, R61, R149, R62.reuse ;  /* 0x000000953d3c7216 */ /* 0x104fe2000000003e */
[-C--:B------:R-:W-:Y:S01]  /*47e0*/  FMUL R27, R27, R154.reuse ;  /* 0x0000009a1b1b7220 */ /* 0x080fe20000400000 */
[----:B------:R-:W-:Y:S01]  /*47f0*/  PRMT R61, R61, R153, R62 ;  /* 0x000000993d3d7216 */ /* 0x000fe2000000003e */
[-C--:B------:R-:W-:Y:S01]  /*4800*/  FMUL R30, R30, R154.reuse ;  /* 0x0000009a1e1e7220 */ /* 0x080fe20000400000 */
        /* <DEDUP_REMOVED lines=12> */
[----:B------:R-:W-:Y:S01]  /*48d0*/  FMUL R55, R55, R154 ;  /* 0x0000009a37377220 */ /* 0x000fe20000400000 */
[-C--:B-----5:R-:W-:Y:S01]  /*48e0*/  FMUL R24, R24, R81.reuse ;  /* 0x0000005118187220 */ /* 0x0a0fe20000400000 */
        /* <DEDUP_REMOVED lines=15> */
[C-C-:B---3--:R-:W-:Y:S01]  /*49e0*/  PRMT R62, R63.reuse, R149, R236.reuse ;  /* 0x000000953f3e7216 */ /* 0x148fe200000000ec */
[----:B------:R-:W-:Y:S01]  /*49f0*/  ULOP3.LUT UR8, UR7, 0x3fff, URZ, 0xc0, !UPT ;  /* 0x00003fff07087892 */ /* 0x000fe2000f8ec03f */
[----:B------:R-:W-:Y:S01]  /*4a00*/  PRMT R63, R63, R153, R236 ;  /* 0x000000993f3f7216 */ /* 0x000fe200000000ec */
[----:B------:R-:W-:Y:S06]  /*4a10*/  BAR.SYNC.DEFER_BLOCKING 0x0 ;  /* 0x0000000000007b1d */ /* 0x000fec0000010000 */
[----:B------:R-:W-:Y:S01]  /*4a20*/  UMOV UR26, UR8 ;  /* 0x00000008001a7c82 */ /* 0x000fe20008000000 */
[----:B------:R-:W-:Y:S01]  /*4a30*/  UMOV UR27, 0x80000020 ;  /* 0x80000020001b7882 */ /* 0x000fe20000000000 */
[----:B------:R-:W-:-:S06]  /*4a40*/  WARPGROUP.ARRIVE ;  /* 0x00000000000079c5 */ /* 0x000fcc0000000000 */
[----:B------:R-:W-:Y:S01]  /*4a50*/  QGMMA.64x64x32.F32.E4M3.E4M3 R24, R56, gdesc[UR24], R24 ;  /* 0x00e0001838187df3 */ /* 0x000fe20008700818 */
[----:B------:R-:W-:Y:S01]  /*4a60*/  FADD R65, R64, R65 ;  /* 0x0000004140417221 */ /* 0x000fe20000000000 */
[----:B------:R-:W-:-:S03]  /*4a70*/  FADD R73, R73, R152 ;  /* 0x0000009849497221 */ /* 0x000fc60000000000 */
        /* <DEDUP_REMOVED lines=15> */
[----:B------:R-:W-:Y:S01]  /*4b70*/  FADD R167, R168, R167 ;  /* 0x000000a7a8a77221 */ /* 0x000fe20000000000 */
[----:B------:R-:W-:Y:S02]  /*4b80*/  UMOV UR26, 0xfffffffe ;  /* 0xfffffffe001a7882 */ /* 0x000fe40000000000 */
[----:B------:R-:W-:Y:S01]  /*4b90*/  FADD R86, R86, R85 ;  /* 0x0000005556567221 */ /* 0x000fe20000000000 */
[----:B------:R-:W-:Y:S01]  /*4ba0*/  FADD R174, R174, R167 ;  /* 0x000000a7aeae7221 */ /* 0x000fe20000000000 */
[----:B------:R-:W-:Y:S01]  /*4bb0*/  UMOV UR27, 0x7fffffdf ;  /* 0x7fffffdf001b7882 */ /* 0x000fe20000000000 */
[----:B------:R-:W-:Y:S01]  /*4bc0*/  UMOV UR9, URZ ;  /* 0x0000003f00097c82 */ /* 0x000fe20008000000 */
[----:B------:R-:W-:Y:S01]  /*4bd0*/  FADD R159, R159, R86 ;  /* 0x000000569f9f7221 */ /* 0x000fe20000000000 */
[----:B------:R-:W-:Y:S01]  /*4be0*/  FADD R235, R235, R174 ;  /* 0x000000aeebeb7221 */ /* 0x000fe20000000000 */
[----:B------:R-:W-:-:S02]  /*4bf0*/  UIADD3.64 UR26, UR8, -UR26, URZ ;  /* 0x8000001a081a7297 */ /* 0x000fc4000fffe03f */
        /* <DEDUP_REMOVED lines=8> */
[----:B------:R-:W-:Y:S03]  /*4c80*/  QGMMA.64x64x32.F32.E4M3.E4M3 R24, R60, gdesc[UR24], R24, gsb0 ;  /* 0x00e000183c187df3 */ /* 0x000fe60008000818 */
[----:B------:R-:W0:Y:S04]  /*4c90*/  SHFL.BFLY PT, R64, R71, 0x2, 0x1f ;  /* 0x0c401f0047407f89 */ /* 0x000e2800000e0000 */
[----:B------:R-:W1:Y:S01]  /*4ca0*/  SHFL.BFLY PT, R65, R156, 0x2, 0x1f ;  /* 0x0c401f009c417f89 */ /* 0x000e6200000e0000 */
[----:B------:R-:W-:-:S04]  /*4cb0*/  UIADD3 UR4, UP0, UR4, 0x40, URZ ;  /* 0x0000004004047890 */ /* 0x000fc8000ff1e03f */
[----:B------:R-:W-:Y:S01]  /*4cc0*/  UIADD3.X UR5, URZ, UR5, URZ, UP0, !UPT ;  /* 0x000000053f057290 */ /* 0x000fe200087fe43f */
[----:B0-----:R-:W-:Y:S01]  /*4cd0*/  FADD R66, R71, R64 ;  /* 0x0000004047427221 */ /* 0x001fe20000000000 */
[----:B-1----:R-:W-:-:S04]  /*4ce0*/  FADD R65, R156, R65 ;  /* 0x000000419c417221 */ /* 0x002fc80000000000 */
[----:B------:R-:W0:Y:S04]  /*4cf0*/  SHFL.BFLY PT, R67, R66, 0x1, 0x1f ;  /* 0x0c201f0042437f89 */ /* 0x000e2800000e0000 */
[----:B------:R-:W1:Y:S01]  /*4d00*/  SHFL.BFLY PT, R64, R65, 0x1, 0x1f ;  /* 0x0c201f0041407f89 */ /* 0x000e6200000e0000 */
[----:B------:R-:W-:Y:S01]  /*4d10*/  IMAD.U32 R68, RZ, RZ, UR5 ;  /* 0x00000005ff447e24 */ /* 0x000fe2000f8e00ff */
[----:B------:R-:W-:-:S04]  /*4d20*/  ISETP.LE.U32.AND P0, PT, R3, UR4, PT ;  /* 0x0000000403007c0c */ /* 0x000fc8000bf03070 */
[----:B------:R-:W-:Y:S01]  /*4d30*/  ISETP.GE.U32.AND.EX P0, PT, R68, RZ, PT, P0 ;  /* 0x000000ff4400720c */ /* 0x000fe20003f06100 */
[----:B------:R-:W-:Y:S01]  /*4d40*/  ULEA UR6, UR41, UR6, 0x6 ;  /* 0x0000000629067291 */ /* 0x000fe2000f8e303f */
[----:B------:R-:W-:Y:S02]  /*4d50*/  IMAD R6, R147, 0x40, R6 ;  /* 0x0000004093067824 */ /* 0x000fe400078e0206 */
[----:B------:R-:W-:Y:S02]  /*4d60*/  IMAD.MOV.U32 R227, RZ, RZ, R70 ;  /* 0x000000ffffe37224 */ /* 0x000fe400078e0046 */
[----:B------:R-:W-:Y:S02]  /*4d70*/  IMAD.MOV.U32 R228, RZ, RZ, R75 ;  /* 0x000000ffffe47224 */ /* 0x000fe400078e004b */
[----:B0-----:R-:W-:Y:S01]  /*4d80*/  FADD R67, R66, R67 ;  /* 0x0000004342437221 */ /* 0x001fe20000000000 */
[----:B-1----:R-:W-:-:S03]  /*4d90*/  FADD R64, R65, R64 ;  /* 0x0000004041407221 */ /* 0x002fc60000000000 */
[----:B------:R-:W-:Y:S01]  /*4da0*/  FFMA R225, R154, R225, R67 ;  /* 0x000000e19ae17223 */ /* 0x000fe20000000043 */
[----:B------:R-:W-:Y:S01]  /*4db0*/  FFMA R226, R81, R226, R64 ;  /* 0x000000e251e27223 */ /* 0x000fe20000000040 */
[----:B------:R-:W-:Y:S02]  /*4dc0*/  WARPGROUP.DEPBAR.LE gsb0, 0x0 ;  /* 0x00008000000079c5 */ /* 0x000fe40000010000 */
[----:B------:R-:W-:Y:S05]  /*4dd0*/  @!P0 BRA `(.L_x_1) ;  /* 0xffffffd000388947 */ /* 0x000fea000383ffff */
.L_x_0:
[----:B------:R-:W-:Y:S01]  /*4de0*/  SHF.R.U32.HI R8, RZ, 0x1, R4 ;  /* 0x00000001ff087819 */ /* 0x000fe20000011604 */
[C---:B------:R-:W-:Y:S01]  /*4df0*/  IMAD.SHL.U32 R3, R0.reuse, 0x8, RZ ;  /* 0x0000000800037824 */ /* 0x040fe200078e00ff */
[----:B------:R-:W-:Y:S01]  /*4e00*/  SHF.R.S32.HI R7, RZ, 0x3, R0 ;  /* 0x00000003ff077819 */ /* 0x000fe20000011400 */
[----:B------:R-:W-:Y:S01]  /*4e10*/  IMAD.SHL.U32 R6, R0, 0x4, RZ ;  /* 0x0000000400067824 */ /* 0x000fe200078e00ff */
[----:B------:R-:W-:Y:S01]  /*4e20*/  LOP3.LUT R9, R8, 0x840, R5, 0x78, !PT ;  /* 0x0000084008097812 */ /* 0x000fe200078e7805 */
[C---:B------:R-:W-:Y:S01]  /*4e30*/  IMAD.SHL.U32 R8, R0.reuse, 0x40, RZ ;  /* 0x0000004000087824 */ /* 0x040fe200078e00ff */
[----:B------:R-:W-:Y:S01]  /*4e40*/  LOP3.LUT R10, R0, 0x3, RZ, 0xc0, !PT ;  /* 0x00000003000a7812 */ /* 0x000fe200078ec0ff */
[----:B------:R-:W-:Y:S01]  /*4e50*/  FMUL R77, R24, 0.25 ;  /* 0x3e800000184d7820 */ /* 0x000fe20000400000 */
[----:B------:R-:W-:Y:S01]  /*4e60*/  LOP3.LUT R5, R3, 0x380, RZ, 0xc0, !PT ;  /* 0x0000038003057812 */ /* 0x000fe200078ec0ff */
[----:B------:R-:W-:Y:S01]  /*4e70*/  BAR.SYNC.DEFER_BLOCKING 0x0 ;  /* 0x0000000000007b1d */ /* 0x000fe20000010000 */
[----:B------:R-:W-:-:S02]  /*4e80*/  SGXT R7, R7, 0x1 ;  /* 0x000000010707781a */ /* 0x000fc40000000200 */
[----:B------:R-:W-:Y:S01]  /*4e90*/  LOP3.LUT R3, R6, 0x1b8, RZ, 0xc0, !PT ;  /* 0x000001b806037812 */ /* 0x000fe200078ec0ff */
[----:B------:R-:W-:Y:S01]  /*4ea0*/  IMAD R10, R10, 0x10, R5 ;  /* 0x000000100a0a7824 */ /* 0x000fe200078e0205 */
[----:B------:R-:W-:Y:S01]  /*4eb0*/  LOP3.LUT R7, R7, 0x1008, RZ, 0xc0, !PT ;  /* 0x0000100807077812 */ /* 0x000fe200078ec0ff */
[----:B------:R-:W-:Y:S01]  /*4ec0*/  ULDC.64 UR4, c[0x0][0x270] ;  /* 0x00009c0000047ab9 */ /* 0x000fe20000000a00 */
[----:B------:R-:W-:Y:S01]  /*4ed0*/  LOP3.LUT R8, R3, 0x40, R8, 0xf8, !PT ;  /* 0x0000004003087812 */ /* 0x000fe200078ef808 */
[----:B------:R-:W-:Y:S01]  /*4ee0*/  UIMAD UR4, UR42, UR4, URZ ;  /* 0x000000042a0472a4 */ /* 0x000fe2000f8e023f */
[----:B------:R-:W-:Y:S01]  /*4ef0*/  IADD3 R3, R7, R9, R10 ;  /* 0x0000000907037210 */ /* 0x000fe20007ffe00a */
[----:B------:R-:W-:Y:S01]  /*4f00*/  FMUL R7, R54, 0.25 ;  /* 0x3e80000036077820 */ /* 0x000fe20000400000 */
[----:B------:R-:W-:Y:S01]  /*4f10*/  LOP3.LUT R9, R6, 0xc0, RZ, 0xc0, !PT ;  /* 0x000000c006097812 */ /* 0x000fe200078ec0ff */
[----:B------:R-:W-:Y:S01]  /*4f20*/  FMUL R6, R55, 0.25 ;  /* 0x3e80000037067820 */ /* 0x000fe20000400000 */
[----:B------:R-:W-:-:S02]  /*4f30*/  FSETP.GT.AND P0, PT, |R225|, 8.50705917302346158658e+37, PT ;  /* 0x7e800000e100780b */ /* 0x000fc40003f04200 */
[----:B------:R-:W-:Y:S02]  /*4f40*/  SHF.R.S32.HI R11, RZ, 0x4, R0 ;  /* 0x00000004ff0b7819 */ /* 0x000fe40000011400 */
[----:B------:R-:W-:Y:S01]  /*4f50*/  FSEL R55, R6, R55, P0 ;  /* 0x0000003706377208 */ /* 0x000fe20000000000 */
[----:B------:R-:W-:Y:S01]  /*4f60*/  FMUL R6, R43, 0.25 ;  /* 0x3e8000002b067820 */ /* 0x000fe20000400000 */
[----:B------:R-:W-:Y:S01]  /*4f70*/  SGXT R5, R11, 0x1 ;  /* 0x000000010b05781a */ /* 0x000fe20000000200 */
[----:B------:R-:W-:Y:S01]  /*4f80*/  FMUL R11, R42, 0.25 ;  /* 0x3e8000002a0b7820 */ /* 0x000fe20000400000 */
[----:B------:R-:W-:Y:S02]  /*4f90*/  FSETP.GT.AND P1, PT, |R226|, 8.50705917302346158658e+37, PT ;  /* 0x7e800000e200780b */ /* 0x000fe40003f24200 */
[----:B------:R-:W-:Y:S01]  /*4fa0*/  FSEL R43, R6, R43, P0 ;  /* 0x0000002b062b7208 */ /* 0x000fe20000000000 */
[----:B------:R-:W-:Y:S01]  /*4fb0*/  FMUL R6, R35, 0.25 ;  /* 0x3e80000023067820 */ /* 0x000fe20000400000 */
[----:B------:R-:W-:Y:S01]  /*4fc0*/  LOP3.LUT R5, R8, 0x840, R5, 0x78, !PT ;  /* 0x0000084008057812 */ /* 0x000fe200078e7805 */
[----:B------:R-:W-:Y:S01]  /*4fd0*/  FMUL R8, R51, 0.25 ;  /* 0x3e80000033087820 */ /* 0x000fe20000400000 */
[----:B------:R-:W-:-:S02]  /*4fe0*/  LOP3.LUT R10, R0, 0x7, RZ, 0xc0, !PT ;  /* 0x00000007000a7812 */ /* 0x000fc400078ec0ff */
[----:B------:R-:W-:Y:S01]  /*4ff0*/  FSEL R35, R6, R35, P0 ;  /* 0x0000002306237208 */ /* 0x000fe20000000000 */
[----:B------:R-:W-:Y:S01]  /*5000*/  FMUL R6, R27, 0.25 ;  /* 0x3e8000001b067820 */ /* 0x000fe20000400000 */
[----:B------:R-:W-:Y:S02]  /*5010*/  IMAD R5, R4, 0x8, R5 ;  /* 0x0000000804057824 */ /* 0x000fe400078e0205 */
[----:B------:R-:W-:Y:S01]  /*5020*/  FMUL R4, R47, 0.25 ;  /* 0x3e8000002f047820 */ /* 0x000fe20000400000 */
[----:B------:R-:W-:Y:S01]  /*5030*/  FSEL R51, R8, R51, P0 ;  /* 0x0000003308337208 */ /* 0x000fe20000000000 */
[----:B------:R-:W-:Y:S01]  /*5040*/  FMUL R8, R31, 0.25 ;  /* 0x3e8000001f087820 */ /* 0x000fe20000400000 */
[----:B------:R-:W-:Y:S01]  /*5050*/  FSEL R71, R6, R27, P0 ;  /* 0x0000001b06477208 */ /* 0x000fe20000000000 */
[----:B------:R-:W-:Y:S01]  /*5060*/  FMUL R6, R45, 0.25 ;  /* 0x3e8000002d067820 */ /* 0x000fe20000400000 */
[----:B------:R-:W-:Y:S01]  /*5070*/  FSEL R47, R4, R47, P0 ;  /* 0x0000002f042f7208 */ /* 0x000fe20000000000 */
[----:B------:R-:W-:Y:S01]  /*5080*/  FMUL R4, R39, 0.25 ;  /* 0x3e80000027047820 */ /* 0x000fe20000400000 */
[----:B------:R-:W-:-:S02]  /*5090*/  FSETP.GEU.AND P3, PT, R225, 1.175494350822287508e-38, PT ;  /* 0x00800000e100780b */ /* 0x000fc40003f6e000 */
[----:B------:R-:W-:Y:S01]  /*50a0*/  FSEL R45, R6, R45, P1 ;  /* 0x0000002d062d7208 */ /* 0x000fe20000800000 */
[----:B------:R-:W-:Y:S01]  /*50b0*/  FMUL R6, R33, 0.25 ;  /* 0x3e80000021067820 */ /* 0x000fe20000400000 */
[----:B------:R-:W-:Y:S02]  /*50c0*/  LEA R10, R10, UR43, 0x3 ;  /* 0x0000002b0a0a7c11 */ /* 0x000fe4000f8e18ff */
[----:B------:R-:W-:Y:S01]  /*50d0*/  FSEL R13, R7, R54, P0 ;  /* 0x00000036070d7208 */ /* 0x000fe20000000000 */
[----:B------:R-:W-:Y:S01]  /*50e0*/  FMUL R7, R50, 0.25 ;  /* 0x3e80000032077820 */ /* 0x000fe20000400000 */
[----:B------:R-:W-:Y:S01]  /*50f0*/  FSEL R33, R6, R33, P1 ;  /* 0x0000002106217208 */ /* 0x000fe20000800000 */
[----:B------:R-:W-:Y:S01]  /*5100*/  FMUL R6, R225, 8388608 ;  /* 0x4b000000e1067820 */ /* 0x000fe20000400000 */
[----:B------:R-:W-:Y:S01]  /*5110*/  FSEL R57, R11, R42, P0 ;  /* 0x0000002a0b397208 */ /* 0x000fe20000000000 */
[----:B------:R-:W-:Y:S01]  /*5120*/  IMAD.IADD R79, R9, 0x1, R10 ;  /* 0x00000001094f7824 */ /* 0x000fe200078e020a */
[----:B------:R-:W-:Y:S01]  /*5130*/  FSEL R39, R4, R39, P0 ;  /* 0x0000002704277208 */ /* 0x000fe20000000000 */
[----:B------:R-:W-:Y:S01]  /*5140*/  FMUL R11, R26, 0.25 ;  /* 0x3e8000001a0b7820 */ /* 0x000fe20000400000 */
[----:B------:R-:W-:Y:S01]  /*5150*/  FSEL R81, R6, R225, !P3 ;  /* 0x000000e106517208 */ /* 0x000fe20005800000 */
[----:B------:R-:W-:Y:S01]  /*5160*/  FMUL R4, R53, 0.25 ;  /* 0x3e80000035047820 */ /* 0x000fe20000400000 */
[----:B------:R-:W-:Y:S01]  /*5170*/  FSEL R65, R8, R31, P0 ;  /* 0x0000001f08417208 */ /* 0x000fe20000000000 */
[----:B------:R-:W-:Y:S01]  /*5180*/  FMUL R8, R41, 0.25 ;  /* 0x3e80000029087820 */ /* 0x000fe20000400000 */
[----:B------:R-:W-:Y:S01]  /*5190*/  FMUL R9, R46, 0.25 ;  /* 0x3e8000002e097820 */ /* 0x000fe20000400000 */
[----:B------:R-:W-:Y:S01]  /*51a0*/  FSETP.GEU.AND P4, PT, |R225|, 1.175494350822287508e-38, PT ;  /* 0x00800000e100780b */ /* 0x000fe20003f8e200 */
[----:B------:R-:W-:Y:S01]  /*51b0*/  FMUL R10, R25, 0.25 ;  /* 0x3e800000190a7820 */ /* 0x000fe20000400000 */
[----:B------:R-:W-:Y:S01]  /*51c0*/  FSEL R17, R7, R50, P0 ;  /* 0x0000003207117208 */ /* 0x000fe20000000000 */
[----:B------:R-:W-:Y:S01]  /*51d0*/  FMUL R7, R38, 0.25 ;  /* 0x3e80000026077820 */ /* 0x000fe20000400000 */
[----:B------:R-:W-:Y:S01]  /*51e0*/  VIADD R6, R81, 0xc0cafb0d ;  /* 0xc0cafb0d51067836 */ /* 0x000fe20000000000 */
[----:B------:R-:W-:Y:S01]  /*51f0*/  FSEL R73, R11, R26, P0 ;  /* 0x0000001a0b497208 */ /* 0x000fe20000000000 */
[----:B------:R-:W-:Y:S01]  /*5200*/  FMUL R11, R32, 0.25 ;  /* 0x3e800000200b7820 */ /* 0x000fe20000400000 */
[----:B------:R-:W-:Y:S01]  /*5210*/  FSEL R53, R4, R53, P1 ;  /* 0x0000003504357208 */ /* 0x000fe20000800000 */
[----:B------:R-:W-:Y:S01]  /*5220*/  FMUL R4, R49, 0.25 ;  /* 0x3e80000031047820 */ /* 0x000fe20000400000 */
[----:B------:R-:W-:Y:S01]  /*5230*/  FSEL R41, R8, R41, P1 ;  /* 0x0000002908297208 */ /* 0x000fe20000800000 */
[----:B------:R-:W-:Y:S01]  /*5240*/  FMUL R8, R29, 0.25 ;  /* 0x3e8000001d087820 */ /* 0x000fe20000400000 */
[----:B------:R-:W-:Y:S01]  /*5250*/  FSEL R21, R9, R46, P0 ;  /* 0x0000002e09157208 */ /* 0x000fe20000000000 */
[----:B------:R-:W-:Y:S01]  /*5260*/  FMUL R9, R34, 0.25 ;  /* 0x3e80000022097820 */ /* 0x000fe20000400000 */
[----:B------:R-:W-:Y:S01]  /*5270*/  FSEL R25, R10, R25, P1 ;  /* 0x000000190a197208 */ /* 0x000fe20000800000 */
[----:B------:R-:W-:Y:S01]  /*5280*/  @P0 FMUL R225, R225, 0.25 ;  /* 0x3e800000e1e10820 */ /* 0x000fe20000400000 */
[----:B------:R-:W-:Y:S01]  /*5290*/  FSEL R59, R7, R38, P0 ;  /* 0x00000026073b7208 */ /* 0x000fe20000000000 */
[----:B------:R-:W-:Y:S01]  /*52a0*/  FMUL R7, R52, 0.25 ;  /* 0x3e80000034077820 */ /* 0x000fe20000400000 */
[----:B------:R-:W-:Y:S01]  /*52b0*/  LOP3.LUT R10, R6, 0xff800000, RZ, 0xc0, !PT ;  /* 0xff800000060a7812 */ /* 0x000fe200078ec0ff */
[----:B------:R-:W-:Y:S01]  /*52c0*/  @!P4 FMUL R225, R225, 16777216 ;  /* 0x4b800000e1e1c820 */ /* 0x000fe20000400000 */
[----:B------:R-:W-:Y:S01]  /*52d0*/  FSEL R49, R4, R49, P1 ;  /* 0x0000003104317208 */ /* 0x000fe20000800000 */
[----:B------:R-:W-:Y:S01]  /*52e0*/  FMUL R4, R37, 0.25 ;  /* 0x3e80000025047820 */ /* 0x000fe20000400000 */
[----:B------:R-:W-:Y:S01]  /*52f0*/  FSEL R63, R11, R32, P1 ;  /* 0x000000200b3f7208 */ /* 0x000fe20000800000 */
[----:B------:R-:W-:Y:S01]  /*5300*/  @!P4 FMUL R55, R55, 16777216 ;  /* 0x4b8000003737c820 */ /* 0x000fe20000400000 */
[----:B------:R-:W-:Y:S01]  /*5310*/  FSEL R29, R8, R29, P1 ;  /* 0x0000001d081d7208 */ /* 0x000fe20000800000 */
[----:B------:R-:W-:Y:S01]  /*5320*/  @!P4 FMUL R13, R13, 16777216 ;  /* 0x4b8000000d0dc820 */ /* 0x000fe20000400000 */
[----:B------:R-:W-:Y:S01]  /*5330*/  FSEL R61, R9, R34, P0 ;  /* 0x00000022093d7208 */ /* 0x000fe20000000000 */
[----:B------:R-:W-:Y:S01]  /*5340*/  FMUL R9, R30, 0.25 ;  /* 0x3e8000001e097820 */ /* 0x000fe20000400000 */
[----:B------:R-:W-:Y:S01]  /*5350*/  FSEL R8, RZ, -23, P3 ;  /* 0xc1b80000ff087808 */ /* 0x000fe20001800000 */
[----:B------:R-:W-:Y:S01]  /*5360*/  @!P4 FMUL R51, R51, 16777216 ;  /* 0x4b8000003333c820 */ /* 0x000fe20000400000 */
[----:B------:R-:W-:Y:S01]  /*5370*/  I2FP.F32.S32 R11, R10 ;  /* 0x0000000a000b7245 */ /* 0x000fe20000201400 */
[----:B------:R-:W-:Y:S01]  /*5380*/  @!P4 FMUL R17, R17, 16777216 ;  /* 0x4b8000001111c820 */ /* 0x000fe20000400000 */
[----:B------:R-:W-:Y:S01]  /*5390*/  FSEL R15, R7, R52, P1 ;  /* 0x00000034070f7208 */ /* 0x000fe20000800000 */
[----:B------:R-:W-:Y:S01]  /*53a0*/  FMUL R7, R48, 0.25 ;  /* 0x3e80000030077820 */ /* 0x000fe20000400000 */
[----:B------:R-:W-:Y:S01]  /*53b0*/  FSEL R37, R4, R37, P1 ;  /* 0x0000002504257208 */ /* 0x000fe20000800000 */
[----:B------:R-:W-:Y:S01]  /*53c0*/  FFMA.FTZ R11, R11, 1.1920928955078125e-07, R8 ;  /* 0x340000000b0b7823 */ /* 0x000fe20000010008 */
[----:B------:R-:W-:Y:S01]  /*53d0*/  FSEL R67, R9, R30, P0 ;  /* 0x0000001e09437208 */ /* 0x000fe20000000000 */
[C---:B------:R-:W-:Y:S01]  /*53e0*/  FMUL R4, R226.reuse, 8388608 ;  /* 0x4b000000e2047820 */ /* 0x040fe20000400000 */
[----:B------:R-:W0:Y:S01]  /*53f0*/  MUFU.RCP R8, R225 ;  /* 0x000000e100087308 */ /* 0x000e220000001000 */
[C---:B------:R-:W-:Y:S01]  /*5400*/  FSETP.GEU.AND P2, PT, R226.reuse, 1.175494350822287508e-38, PT ;  /* 0x00800000e200780b */ /* 0x040fe20003f4e000 */
[----:B------:R-:W-:Y:S01]  /*5410*/  @!P4 FMUL R47, R47, 16777216 ;  /* 0x4b8000002f2fc820 */ /* 0x000fe20000400000 */
[----:B------:R-:W-:Y:S01]  /*5420*/  FSETP.GEU.AND P0, PT, |R226|, 1.175494350822287508e-38, PT ;  /* 0x00800000e200780b */ /* 0x000fe20003f0e200 */
[----:B------:R-:W-:Y:S01]  /*5430*/  @!P4 FMUL R21, R21, 16777216 ;  /* 0x4b8000001515c820 */ /* 0x000fe20000400000 */
[----:B------:R-:W-:Y:S01]  /*5440*/  FSEL R19, R7, R48, P1 ;  /* 0x0000003007137208 */ /* 0x000fe20000800000 */
[----:B------:R-:W-:Y:S01]  /*5450*/  FMUL R7, R40, 0.25 ;  /* 0x3e80000028077820 */ /* 0x000fe20000400000 */
[----:B------:R-:W-:Y:S01]  /*5460*/  FSEL R42, R4, R226, !P2 ;  /* 0x000000e2042a7208 */ /* 0x000fe20005000000 */
[----:B------:R-:W-:Y:S01]  /*5470*/  @P1 FMUL R226, R226, 0.25 ;  /* 0x3e800000e2e21820 */ /* 0x000fe20000400000 */
[----:B------:R-:W-:Y:S01]  /*5480*/  LOP3.LUT R12, R0, 0x8, RZ, 0xc0, !PT ;  /* 0x00000008000c7812 */ /* 0x000fe200078ec0ff */
[----:B------:R-:W-:Y:S01]  /*5490*/  @!P4 FMUL R43, R43, 16777216 ;  /* 0x4b8000002b2bc820 */ /* 0x000fe20000400000 */
[----:B------:R-:W-:Y:S01]  /*54a0*/  FSEL R27, R7, R40, P1 ;  /* 0x00000028071b7208 */ /* 0x000fe20000800000 */
[----:B------:R-:W-:Y:S01]  /*54b0*/  FMUL R7, R28, 0.25 ;  /* 0x3e8000001c077820 */ /* 0x000fe20000400000 */
[----:B------:R-:W-:-:S02]  /*54c0*/  VIADD R4, R42, 0xc0cafb0d ;  /* 0xc0cafb0d2a047836 */ /* 0x000fc40000000000 */
[----:B------:R-:W-:Y:S01]  /*54d0*/  @!P4 FMUL R57, R57, 16777216 ;  /* 0x4b8000003939c820 */ /* 0x000fe20000400000 */
        /* <DEDUP_REMOVED lines=8> */
[----:B------:R-:W-:Y:S01]  /*5560*/  FSEL R69, R7, R28, P1 ;  /* 0x0000001c07457208 */ /* 0x000fe20000800000 */
[----:B------:R-:W-:Y:S01]  /*5570*/  @!P0 FMUL R226, R226, 16777216 ;  /* 0x4b800000e2e28820 */ /* 0x000fe20000400000 */
[----:B------:R-:W-:Y:S01]  /*5580*/  FMUL R9, R44, 0.25 ;  /* 0x3e8000002c097820 */ /* 0x000fe20000400000 */
[----:B------:R-:W-:Y:S01]  /*5590*/  LOP3.LUT R7, R4, 0xff800000, RZ, 0xc0, !PT ;  /* 0xff80000004077812 */ /* 0x000fe200078ec0ff */
[C---:B0-----:R-:W-:Y:S01]  /*55a0*/  FMUL R55, R8.reuse, R55 ;  /* 0x0000003708377220 */ /* 0x041fe20000400000 */
[----:B------:R-:W-:Y:S01]  /*55b0*/  FSEL R77, R77, R24, P1 ;  /* 0x000000184d4d7208 */ /* 0x000fe20000800000 */
[----:B------:R-:W-:Y:S01]  /*55c0*/  FMUL R51, R8, R51 ;  /* 0x0000003308337220 */ /* 0x000fe20000400000 */
[----:B------:R-:W-:Y:S01]  /*55d0*/  LEA.HI R4, R12, R79, RZ, 0x1f ;  /* 0x0000004f0c047211 */ /* 0x000fe200078ff8ff */
[C---:B------:R-:W-:Y:S01]  /*55e0*/  FMUL R12, R8.reuse, R13 ;  /* 0x0000000d080c7220 */ /* 0x040fe20000400000 */
        /* <DEDUP_REMOVED lines=12> */
[----:B------:R-:W-:Y:S01]  /*56b0*/  FMUL R38, R8, R73 ;  /* 0x0000004908267220 */ /* 0x000fe20000400000 */
[----:B------:R-:W-:Y:S01]  /*56c0*/  FSEL R23, R9, R44, P1 ;  /* 0x0000002c09177208 */ /* 0x000fe20000800000 */
[----:B------:R-:W0:Y:S01]  /*56d0*/  MUFU.RCP R8, R226 ;  /* 0x000000e200087308 */ /* 0x000e220000001000 */
[----:B------:R-:W-:Y:S01]  /*56e0*/  FMUL R9, R36, 0.25 ;  /* 0x3e80000024097820 */ /* 0x000fe20000400000 */
[----:B------:R-:W-:Y:S01]  /*56f0*/  @!P0 FMUL R53, R53, 16777216 ;  /* 0x4b80000035358820 */ /* 0x000fe20000400000 */
[----:B------:R-:W-:Y:S01]  /*5700*/  @!P0 FMUL R15, R15, 16777216 ;  /* 0x4b8000000f0f8820 */ /* 0x000fe20000400000 */
[----:B------:R-:W-:Y:S01]  /*5710*/  @!P0 FMUL R49, R49, 16777216 ;  /* 0x4b80000031318820 */ /* 0x000fe20000400000 */
[----:B------:R-:W-:Y:S01]  /*5720*/  @!P0 FMUL R19, R19, 16777216 ;  /* 0x4b80000013138820 */ /* 0x000fe20000400000 */
[----:B------:R-:W-:Y:S01]  /*5730*/  FSEL R31, R9, R36, P1 ;  /* 0x00000024091f7208 */ /* 0x000fe20000800000 */
        /* <DEDUP_REMOVED lines=12> */
[C---:B0-----:R-:W-:Y:S01]  /*5800*/  FMUL R53, R8.reuse, R53 ;  /* 0x0000003508357220 */ /* 0x041fe20000400000 */
        /* <DEDUP_REMOVED lines=15> */
[----:B------:R-:W-:Y:S01]  /*5900*/  F2FP.SATFINITE.E4M3.F32.PACK_AB_MERGE_C R25, R25, R40, RZ ;  /* 0x000000281919723e */ /* 0x000fe200048070ff */
[----:B------:R-:W-:Y:S01]  /*5910*/  IMAD.IADD R10, R81, 0x1, -R10 ;  /* 0x00000001510a7824 */ /* 0x000fe200078e0a0a */
[----:B------:R-:W-:Y:S01]  /*5920*/  F2FP.SATFINITE.E4M3.F32.PACK_AB_MERGE_C R29, R29, R36, RZ ;  /* 0x000000241d1d723e */ /* 0x000fe200048070ff */
[----:B------:R-:W0:Y:S01]  /*5930*/  LDC.64 R68, c[0x0][0x228] ;  /* 0x00008a00ff447b82 */ /* 0x000e220000000a00 */
[----:B------:R-:W-:Y:S01]  /*5940*/  F2FP.SATFINITE.E4M3.F32.PACK_AB_MERGE_C R8, R33, R8, RZ ;  /* 0x000000082108723e */ /* 0x000fe200048070ff */
[----:B------:R-:W-:Y:S01]  /*5950*/  FADD R10, R10, -1 ;  /* 0xbf8000000a0a7421 */ /* 0x000fe20000000000 */
[----:B------:R-:W-:-:S02]  /*5960*/  FSEL R6, RZ, -23, P2 ;  /* 0xc1b80000ff067808 */ /* 0x000fc40001000000 */
[----:B------:R-:W-:Y:S01]  /*5970*/  I2FP.F32.S32 R9, R7 ;  /* 0x0000000700097245 */ /* 0x000fe20000201400 */
[----:B------:R-:W-:Y:S01]  /*5980*/  IMAD.IADD R7, R42, 0x1, -R7 ;  /* 0x000000012a077824 */ /* 0x000fe200078e0a07 */
[----:B------:R-:W-:Y:S02]  /*5990*/  F2FP.SATFINITE.E4M3.F32.PACK_AB_MERGE_C R26, R41, R26, RZ ;  /* 0x0000001a291a723e */ /* 0x000fe400048070ff */
[----:B------:R-:W-:Y:S01]  /*59a0*/  F2FP.SATFINITE.E4M3.F32.PACK_AB_MERGE_C R22, R45, R22, RZ ;  /* 0x000000162d16723e */ /* 0x000fe200048070ff */
[----:B------:R-:W-:Y:S01]  /*59b0*/  FFMA.FTZ R6, R9, 1.1920928955078125e-07, R6 ;  /* 0x3400000009067823 */ /* 0x000fe20000010006 */
[----:B------:R-:W-:Y:S01]  /*59c0*/  F2FP.SATFINITE.E4M3.F32.PACK_AB_MERGE_C R18, R49, R18, RZ ;  /* 0x000000123112723e */ /* 0x000fe200048070ff */
[----:B------:R-:W-:Y:S01]  /*59d0*/  FADD R7, R7, -1 ;  /* 0xbf80000007077421 */ /* 0x000fe20000000000 */
[----:B------:R-:W-:Y:S02]  /*59e0*/  LOP3.LUT R25, R25, 0xffff, RZ, 0xc0, !PT ;  /* 0x0000ffff19197812 */ /* 0x000fe400078ec0ff */
[----:B------:R-:W-:-:S02]  /*59f0*/  LOP3.LUT R36, R29, 0xffff, RZ, 0xc0, !PT ;  /* 0x0000ffff1d247812 */ /* 0x000fc400078ec0ff */
[----:B------:R-:W-:Y:S02]  /*5a00*/  LOP3.LUT R21, R8, 0xffff, RZ, 0xc0, !PT ;  /* 0x0000ffff08157812 */ /* 0x000fe400078ec0ff */
[----:B------:R-:W-:Y:S02]  /*5a10*/  LOP3.LUT R33, R18, 0xffff, RZ, 0xc0, !PT ;  /* 0x0000ffff12217812 */ /* 0x000fe400078ec0ff */
[----:B------:R-:W-:Y:S02]  /*5a20*/  LOP3.LUT R26, R26, 0xffff, RZ, 0xc0, !PT ;  /* 0x0000ffff1a1a7812 */ /* 0x000fe400078ec0ff */
[----:B------:R-:W-:Y:S02]  /*5a30*/  LOP3.LUT R29, R22, 0xffff, RZ, 0xc0, !PT ;  /* 0x0000ffff161d7812 */ /* 0x000fe400078ec0ff */
[----:B------:R-:W-:Y:S02]  /*5a40*/  PRMT R9, R21, 0x3340, R0 ;  /* 0x0000334015097816 */ /* 0x000fe40000000000 */
[----:B------:R-:W-:-:S02]  /*5a50*/  PRMT R8, R25, 0x3340, R36 ;  /* 0x0000334019087816 */ /* 0x000fc40000000024 */
[----:B------:R-:W-:Y:S02]  /*5a60*/  F2FP.SATFINITE.E4M3.F32.PACK_AB_MERGE_C R53, R53, R14, RZ ;  /* 0x0000000e3535723e */ /* 0x000fe400048070ff */
[----:B------:R-:W-:Y:S02]  /*5a70*/  PRMT R14, R33, 0x3340, R0 ;  /* 0x00003340210e7816 */ /* 0x000fe40000000000 */
[----:B------:R-:W-:Y:S02]  /*5a80*/  PRMT R13, R26, 0x3340, R29 ;  /* 0x000033401a0d7816 */ /* 0x000fe4000000001d */
[----:B------:R-:W-:Y:S02]  /*5a90*/  PRMT R15, R8, 0x5410, R9 ;  /* 0x00005410080f7816 */ /* 0x000fe40000000009 */
[----:B------:R-:W-:Y:S02]  /*5aa0*/  SHF.R.U32.HI R8, RZ, 0x8, R25 ;  /* 0x00000008ff087819 */ /* 0x000fe40000011619 */
[----:B------:R-:W-:-:S02]  /*5ab0*/  SHF.R.U32.HI R9, RZ, 0x8, R36 ;  /* 0x00000008ff097819 */ /* 0x000fc40000011624 */
[----:B------:R-:W-:Y:S02]  /*5ac0*/  F2FP.SATFINITE.E4M3.F32.PACK_AB_MERGE_C R38, R71, R38, RZ ;  /* 0x000000264726723e */ /* 0x000fe400048070ff */
[----:B------:R-:W-:Y:S02]  /*5ad0*/  F2FP.SATFINITE.E4M3.F32.PACK_AB_MERGE_C R34, R65, R34, RZ ;  /* 0x000000224122723e */ /* 0x000fe400048070ff */
[----:B------:R-:W-:Y:S02]  /*5ae0*/  PRMT R18, R13, 0x5410, R14 ;  /* 0x000054100d127816 */ /* 0x000fe4000000000e */
[----:B------:R-:W-:Y:S02]  /*5af0*/  F2FP.SATFINITE.E4M3.F32.PACK_AB_MERGE_C R16, R51, R16, RZ ;  /* 0x000000103310723e */ /* 0x000fe400048070ff */
[----:B------:R-:W-:Y:S02]  /*5b00*/  SHF.R.U32.HI R13, RZ, 0x8, R26 ;  /* 0x00000008ff0d7819 */ /* 0x000fe4000001161a */
[----:B------:R-:W-:Y:S01]  /*5b10*/  SHF.R.U32.HI R14, RZ, 0x8, R29 ;  /* 0x00000008ff0e7819 */ /* 0x000fe2000001161d */
[----:B------:R-:W1:Y:S01]  /*5b20*/  LDC R26, c[0x0][0x278] ;  /* 0x00009e00ff1a7b82 */ /* 0x000e620000000800 */
[----:B------:R-:W-:-:S02]  /*5b30*/  F2FP.SATFINITE.E4M3.F32.PACK_AB_MERGE_C R32, R35, R32, RZ ;  /* 0x000000202320723e */ /* 0x000fc400048070ff */
[----:B------:R-:W-:Y:S02]  /*5b40*/  LOP3.LUT R9, R9, 0xffff, RZ, 0xc0, !PT ;  /* 0x0000ffff09097812 */ /* 0x000fe400078ec0ff */
[----:B------:R-:W-:Y:S02]  /*5b50*/  LOP3.LUT R8, R8, 0xffff, RZ, 0xc0, !PT ;  /* 0x0000ffff08087812 */ /* 0x000fe400078ec0ff */
[----:B------:R-:W-:Y:S02]  /*5b60*/  LOP3.LUT R38, R38, 0xffff, RZ, 0xc0, !PT ;  /* 0x0000ffff26267812 */ /* 0x000fe400078ec0ff */
[----:B------:R-:W-:Y:S02]  /*5b70*/  LOP3.LUT R19, R34, 0xffff, RZ, 0xc0, !PT ;  /* 0x0000ffff22137812 */ /* 0x000fe400078ec0ff */
[----:B------:R-:W-:Y:S02]  /*5b80*/  LOP3.LUT R35, R16, 0xffff, RZ, 0xc0, !PT ;  /* 0x0000ffff10237812 */ /* 0x000fe400078ec0ff */
[----:B------:R-:W-:-:S02]  /*5b90*/  LOP3.LUT R16, R14, 0xffff, RZ, 0xc0, !PT ;  /* 0x0000ffff0e107812 */ /* 0x000fc400078ec0ff */
[----:B------:R-:W-:Y:S02]  /*5ba0*/  LOP3.LUT R23, R32, 0xffff, RZ, 0xc0, !PT ;  /* 0x0000ffff20177812 */ /* 0x000fe400078ec0ff */
[----:B------:R-:W-:Y:S02]  /*5bb0*/  LOP3.LUT R13, R13, 0xffff, RZ, 0xc0, !PT ;  /* 0x0000ffff0d0d7812 */ /* 0x000fe400078ec0ff */
[----:B------:R-:W-:Y:S02]  /*5bc0*/  PRMT R14, R8, 0x3340, R9 ;  /* 0x00003340080e7816 */ /* 0x000fe40000000009 */
[----:B------:R-:W-:Y:S02]  /*5bd0*/  SHF.R.U32.HI R9, RZ, 0x8, R19 ;  /* 0x00000008ff097819 */ /* 0x000fe40000011613 */
[----:B------:R-:W-:Y:S02]  /*5be0*/  SHF.R.U32.HI R8, RZ, 0x8, R38 ;  /* 0x00000008ff087819 */ /* 0x000fe40000011626 */
[----:B------:R-:W-:-:S02]  /*5bf0*/  F2FP.SATFINITE.E4M3.F32.PACK_AB_MERGE_C R24, R43, R24, RZ ;  /* 0x000000182b18723e */ /* 0x000fc400048070ff */
[----:B------:R-:W-:Y:S02]  /*5c00*/  F2FP.SATFINITE.E4M3.F32.PACK_AB_MERGE_C R20, R47, R20, RZ ;  /* 0x000000142f14723e */ /* 0x000fe400048070ff */
[----:B------:R-:W-:Y:S02]  /*5c10*/  PRMT R22, R23, 0x3340, R0 ;  /* 0x0000334017167816 */ /* 0x000fe40000000000 */
[----:B------:R-:W-:Y:S02]  /*5c20*/  PRMT R17, R38, 0x3340, R19 ;  /* 0x0000334026117816 */ /* 0x000fe40000000013 */
[----:B------:R-:W-:Y:S02]  /*5c30*/  PRMT R16, R13, 0x3340, R16 ;  /* 0x000033400d107816 */ /* 0x000fe40000000010 */
[----:B------:R-:W-:Y:S02]  /*5c40*/  SHF.R.U32.HI R13, RZ, 0x8, R33 ;  /* 0x00000008ff0d7819 */ /* 0x000fe40000011621 */
[----:B------:R-:W-:-:S02]  /*5c50*/  LOP3.LUT R9, R9, 0xffff, RZ, 0xc0, !PT ;  /* 0x0000ffff09097812 */ /* 0x000fc400078ec0ff */
[----:B------:R-:W-:Y:S02]  /*5c60*/  LOP3.LUT R8, R8, 0xffff, RZ, 0xc0, !PT ;  /* 0x0000ffff08087812 */ /* 0x000fe400078ec0ff */
[----:B------:R-:W-:Y:S02]  /*5c70*/  LOP3.LUT R24, R24, 0xffff, RZ, 0xc0, !PT ;  /* 0x0000ffff18187812 */ /* 0x000fe400078ec0ff */
[----:B------:R-:W-:Y:S02]  /*5c80*/  LOP3.LUT R31, R20, 0xffff, RZ, 0xc0, !PT ;  /* 0x0000ffff141f7812 */ /* 0x000fe400078ec0ff */
[----:B------:R-:W-:Y:S02]  /*5c90*/  F2FP.SATFINITE.E4M3.F32.PACK_AB_MERGE_C R55, R55, R12, RZ ;  /* 0x0000000c3737723e */ /* 0x000fe400048070ff */
[----:B------:R-:W-:Y:S02]  /*5ca0*/  PRMT R27, R17, 0x5410, R22 ;  /* 0x00005410111b7816 */ /* 0x000fe40000000016 */
[----:B------:R-:W-:-:S02]  /*5cb0*/  SHF.R.U32.HI R12, RZ, 0x8, R21 ;  /* 0x00000008ff0c7819 */ /* 0x000fc40000011615 */
[----:B------:R-:W-:Y:S02]  /*5cc0*/  LOP3.LUT R13, R13, 0xffff, RZ, 0xc0, !PT ;  /* 0x0000ffff0d0d7812 */ /* 0x000fe400078ec0ff */
[----:B------:R-:W-:Y:S02]  /*5cd0*/  PRMT R22, R8, 0x3340, R9 ;  /* 0x0000334008167816 */ /* 0x000fe40000000009 */
[----:B------:R-:W-:Y:S02]  /*5ce0*/  SHF.R.U32.HI R19, RZ, 0x6, R0 ;  /* 0x00000006ff137819 */ /* 0x000fe40000011600 */
[----:B------:R-:W-:Y:S02]  /*5cf0*/  SHF.R.U32.HI R9, RZ, 0x8, R31 ;  /* 0x00000008ff097819 */ /* 0x000fe4000001161f */
[----:B------:R-:W-:Y:S02]  /*5d00*/  SHF.R.U32.HI R8, RZ, 0x8, R24 ;  /* 0x00000008ff087819 */ /* 0x000fe40000011618 */
[----:B------:R-:W-:-:S02]  /*5d10*/  PRMT R20, R35, 0x3340, R0 ;  /* 0x0000334023147816 */ /* 0x000fc40000000000 */
[----:B------:R-:W-:Y:S02]  /*5d20*/  PRMT R17, R24, 0x3340, R31 ;  /* 0x0000334018117816 */ /* 0x000fe4000000001f */
[----:B------:R-:W-:Y:S02]  /*5d30*/  LOP3.LUT R12, R12, 0xffff, RZ, 0xc0, !PT ;  /* 0x0000ffff0c0c7812 */ /* 0x000fe400078ec0ff */
[----:B------:R-:W-:Y:S02]  /*5d40*/  PRMT R21, R13, 0x3340, R0 ;  /* 0x000033400d157816 */ /* 0x000fe40000000000 */
[----:B------:R-:W-:Y:S02]  /*5d50*/  F2FP.SATFINITE.E4M3.F32.PACK_AB_MERGE_C R30, R37, R30, RZ ;  /* 0x0000001e251e723e */ /* 0x000fe400048070ff */
[----:B------:R-:W-:Y:S02]  /*5d60*/  SGXT.U32 R19, R19, 0x2 ;  /* 0x000000021313781a */ /* 0x000fe40000000000 */
[----:B------:R-:W-:-:S02]  /*5d70*/  LOP3.LUT R13, R9, 0xffff, RZ, 0xc0, !PT ;  /* 0x0000ffff090d7812 */ /* 0x000fc400078ec0ff */
[----:B------:R-:W-:Y:S02]  /*5d80*/  LOP3.LUT R24, R8, 0xffff, RZ, 0xc0, !PT ;  /* 0x0000ffff08187812 */ /* 0x000fe400078ec0ff */
[----:B------:R-:W-:Y:S02]  /*5d90*/  PRMT R20, R17, 0x5410, R20 ;  /* 0x0000541011147816 */ /* 0x000fe40000000014 */
[----:B------:R-:W-:Y:S02]  /*5da0*/  PRMT R17, R12, 0x3340, R1 ;  /* 0x000033400c117816 */ /* 0x000fe40000000001 */
[----:B------:R-:W-:Y:S02]  /*5db0*/  SHF.R.U32.HI R12, RZ, 0x8, R23 ;  /* 0x00000008ff0c7819 */ /* 0x000fe40000011617 */
[----:B------:R-:W-:Y:S02]  /*5dc0*/  LOP3.LUT R30, R30, 0xffff, RZ, 0xc0, !PT ;  /* 0x0000ffff1e1e7812 */ /* 0x000fe400078ec0ff */
[----:B------:R-:W-:Y:S01]  /*5dd0*/  PRMT R24, R24, 0x3340, R13 ;  /* 0x0000334018187816 */ /* 0x000fe2000000000d */
[----:B-1----:R-:W-:Y:S01]  /*5de0*/  IMAD R13, R19, R26, RZ ;  /* 0x0000001a130d7224 */ /* 0x002fe200078e02ff */
[----:B------:R-:W-:-:S02]  /*5df0*/  LOP3.LUT R12, R12, 0xffff, RZ, 0xc0, !PT ;  /* 0x0000ffff0c0c7812 */ /* 0x000fc400078ec0ff */
[----:B------:R-:W-:Y:S01]  /*5e00*/  PRMT R8, R15, 0x4210, R30 ;  /* 0x000042100f087816 */ /* 0x000fe2000000001e */
[----:B------:R-:W-:Y:S01]  /*5e10*/  IMAD R15, R26, 0x4, R13 ;  /* 0x000000041a0f7824 */ /* 0x000fe200078e020d */
[----:B------:R-:W-:Y:S02]  /*5e20*/  PRMT R23, R12, 0x3340, R1 ;  /* 0x000033400c177816 */ /* 0x000fe40000000001 */
[----:B------:R-:W-:Y:S02]  /*5e30*/  SHF.R.U32.HI R12, RZ, 0x8, R35 ;  /* 0x00000008ff0c7819 */ /* 0x000fe40000011623 */
[----:B------:R-:W-:Y:S01]  /*5e40*/  PRMT R19, R14, 0x5410, R17 ;  /* 0x000054100e137816 */ /* 0x000fe20000000011 */
[----:B------:R-:W-:Y:S01]  /*5e50*/  IMAD R17, R26, 0x4, R15 ;  /* 0x000000041a117824 */ /* 0x000fe200078e020f */
[----:B------:R-:W-:Y:S02]  /*5e60*/  LOP3.LUT R12, R12, 0xffff, RZ, 0xc0, !PT ;  /* 0x0000ffff0c0c7812 */ /* 0x000fe400078ec0ff */
[----:B------:R-:W-:Y:S01]  /*5e70*/  PRMT R16, R16, 0x5410, R21 ;  /* 0x0000541010107816 */ /* 0x000fe20000000015 */
[----:B------:R-:W-:Y:S01]  /*5e80*/  IMAD R21, R26, 0x8, R17 ;  /* 0x000000081a157824 */ /* 0x000fe200078e0211 */
[----:B------:R-:W-:-:S02]  /*5e90*/  LOP3.LUT R53, R53, 0xffff, RZ, 0xc0, !PT ;  /* 0x0000ffff35357812 */ /* 0x000fc400078ec0ff */
[----:B------:R-:W-:Y:S01]  /*5ea0*/  PRMT R25, R12, 0x3340, R1 ;  /* 0x000033400c197816 */ /* 0x000fe20000000001 */
[----:B------:R-:W-:Y:S01]  /*5eb0*/  IMAD.MOV.U32 R12, RZ, RZ, 0x3dc6b27f ;  /* 0x3dc6b27fff0c7424 */ /* 0x000fe200078e00ff */
[----:B------:R-:W-:Y:S01]  /*5ec0*/  PRMT R35, R22, 0x5410, R23 ;  /* 0x0000541016237816 */ /* 0x000fe20000000017 */
[----:B------:R-:W-:Y:S01]  /*5ed0*/  IMAD R23, R26, 0x4, R21 ;  /* 0x000000041a177824 */ /* 0x000fe200078e0215 */
[----:B------:R-:W-:Y:S02]  /*5ee0*/  PRMT R9, R18, 0x4210, R53 ;  /* 0x0000421012097816 */ /* 0x000fe40000000035 */
[----:B------:R-:W-:Y:S01]  /*5ef0*/  PRMT R24, R24, 0x5410, R25 ;  /* 0x0000541018187816 */ /* 0x000fe20000000019 */
[C---:B------:R-:W-:Y:S01]  /*5f00*/  IMAD R25, R26.reuse, 0x4, R23 ;  /* 0x000000041a197824 */ /* 0x040fe200078e0217 */
[----:B------:R-:W-:Y:S01]  /*5f10*/  F2FP.SATFINITE.E4M3.F32.PACK_AB_MERGE_C R28, R39, R28, RZ ;  /* 0x0000001c271c723e */ /* 0x000fe200048070ff */
[----:B------:R1:W-:Y:S01]  /*5f20*/  STS.64 [R5+UR43], R8 ;  /* 0x0000000805007988 */ /* 0x0003e20008000a2b */
[----:B------:R-:W-:Y:S01]  /*5f30*/  LOP3.LUT R55, R55, 0xffff, RZ, 0xc0, !PT ;  /* 0x0000ffff37377812 */ /* 0x000fe200078ec0ff */
[----:B------:R-:W-:Y:S01]  /*5f40*/  IMAD R29, R26, 0x8, R25 ;  /* 0x000000081a1d7824 */ /* 0x000fe200078e0219 */
[----:B------:R-:W-:-:S02]  /*5f50*/  LOP3.LUT R28, R28, 0xffff, RZ, 0xc0, !PT ;  /* 0x0000ffff1c1c7812 */ /* 0x000fc400078ec0ff */
[----:B------:R-:W-:Y:S01]  /*5f60*/  PRMT R52, R19, 0x5210, R30 ;  /* 0x0000521013347816 */ /* 0x000fe2000000001e */
[----:B------:R-:W-:Y:S01]  /*5f70*/  IMAD R31, R26, 0x4, R29 ;  /* 0x000000041a1f7824 */ /* 0x000fe200078e021d */
[----:B------:R-:W-:Y:S02]  /*5f80*/  PRMT R53, R16, 0x5210, R53 ;  /* 0x0000521010357816 */ /* 0x000fe40000000035 */
[----:B------:R-:W-:Y:S01]  /*5f90*/  PRMT R19, R20, 0x4210, R55 ;  /* 0x0000421014137816 */ /* 0x000fe20000000037 */
[----:B------:R-:W-:Y:S01]  /*5fa0*/  IMAD R33, R26, 0x4, R31 ;  /* 0x000000041a217824 */ /* 0x000fe200078e021f */
[--C-:B------:R-:W-:Y:S01]  /*5fb0*/  PRMT R18, R27, 0x4210, R28.reuse ;  /* 0x000042101b127816 */ /* 0x100fe2000000001c */
[-C--:B-1----:R-:W-:Y:S01]  /*5fc0*/  FFMA.FTZ R8, R7, R12.reuse, -0.16845393180847167969 ;  /* 0xbe2c7f3007087423 */ /* 0x082fe2000001000c */
[----:B------:R-:W-:Y:S01]  /*5fd0*/  FFMA.FTZ R9, R10, R12, -0.16845393180847167969 ;  /* 0xbe2c7f300a097423 */ /* 0x000fe2000001000c */
[----:B------:R-:W-:Y:S01]  /*5fe0*/  IMAD R37, R26, 0x8, R33 ;  /* 0x000000081a257824 */ /* 0x000fe200078e0221 */
[----:B------:R-:W-:Y:S01]  /*5ff0*/  LOP3.LUT R12, R5, 0x8, RZ, 0x3c, !PT ;  /* 0x00000008050c7812 */ /* 0x000fe200078e3cff */
[----:B------:R-:W-:Y:S01]  /*6000*/  FFMA.FTZ R8, R7, R8, 0.1716887056827545166 ;  /* 0x3e2fcf2a07087423 */ /* 0x000fe20000010008 */
[----:B------:R-:W-:Y:S01]  /*6010*/  FFMA.FTZ R9, R10, R9, 0.1716887056827545166 ;  /* 0x3e2fcf2a0a097423 */ /* 0x000fe20000010009 */
[----:B------:R-:W-:Y:S01]  /*6020*/  IMAD R39, R26, 0x4, R37 ;  /* 0x000000041a277824 */ /* 0x000fe200078e0225 */
[----:B------:R-:W-:Y:S01]  /*6030*/  PRMT R54, R35, 0x5210, R28 ;  /* 0x0000521023367816 */ /* 0x000fe2000000001c */
[----:B------:R-:W-:Y:S01]  /*6040*/  FFMA.FTZ R8, R7, R8, -0.17900948226451873779 ;  /* 0xbe374e4307087423 */ /* 0x000fe20000010008 */
[----:B------:R-:W-:Y:S01]  /*6050*/  FFMA.FTZ R9, R10, R9, -0.17900948226451873779 ;  /* 0xbe374e430a097423 */ /* 0x000fe20000010009 */
[----:B------:R-:W-:Y:S01]  /*6060*/  PRMT R55, R24, 0x5210, R55 ;  /* 0x0000521018377816 */ /* 0x000fe20000000037 */
[----:B------:R-:W-:-:S02]  /*6070*/  IMAD R41, R26, 0x4, R39 ;  /* 0x000000041a297824 */ /* 0x000fc400078e0227 */
[C---:B------:R-:W-:Y:S01]  /*6080*/  FFMA.FTZ R8, R7.reuse, R8, 0.20512372255325317383 ;  /* 0x3e520bf407087423 */ /* 0x040fe20000010008 */
[----:B------:R-:W-:Y:S01]  /*6090*/  FFMA.FTZ R9, R10, R9, 0.20512372255325317383 ;  /* 0x3e520bf40a097423 */ /* 0x000fe20000010009 */
[----:B------:R1:W-:Y:S01]  /*60a0*/  STS.64 [R5+UR43+0x200], R52 ;  /* 0x0002003405007988 */ /* 0x0003e20008000a2b */
[----:B------:R-:W-:Y:S02]  /*60b0*/  IMAD R45, R26, 0x8, R41 ;  /* 0x000000081a2d7824 */ /* 0x000fe400078e0229 */
[C---:B------:R-:W-:Y:S01]  /*60c0*/  FFMA.FTZ R8, R7.reuse, R8, -0.24046532809734344482 ;  /* 0xbe763c8b07087423 */ /* 0x040fe20000010008 */
[----:B------:R-:W-:Y:S01]  /*60d0*/  FFMA.FTZ R9, R10, R9, -0.24046532809734344482 ;  /* 0xbe763c8b0a097423 */ /* 0x000fe20000010009 */
[----:B------:R-:W-:Y:S01]  /*60e0*/  STS.64 [R12+UR43+0x1000], R18 ;  /* 0x001000120c007988 */ /* 0x000fe20008000a2b */
[----:B------:R-:W-:Y:S02]  /*60f0*/  IMAD R47, R26, 0x4, R45 ;  /* 0x000000041a2f7824 */ /* 0x000fe400078e022d */
[----:B------:R-:W-:Y:S01]  /*6100*/  FFMA.FTZ R8, R7, R8, 0.28857114911079406738 ;  /* 0x3e93bf9907087423 */ /* 0x000fe20000010008 */
[----:B------:R-:W-:Y:S01]  /*6110*/  FFMA.FTZ R9, R10, R9, 0.28857114911079406738 ;  /* 0x3e93bf990a097423 */ /* 0x000fe20000010009 */
[----:B------:R2:W-:Y:S01]  /*6120*/  STS.64 [R12+UR43+0x1200], R54 ;  /* 0x001200360c007988 */ /* 0x0005e20008000a2b */
[----:B------:R-:W-:-:S02]  /*6130*/  IMAD R49, R26, 0x4, R47 ;  /* 0x000000041a317824 */ /* 0x000fc400078e022f */
[C---:B------:R-:W-:Y:S01]  /*6140*/  FFMA.FTZ R8, R7.reuse, R8, -0.36067417263984680176 ;  /* 0xbeb8aa4907087423 */ /* 0x040fe20000010008 */
[----:B------:R-:W-:Y:S01]  /*6150*/  FFMA.FTZ R9, R10, R9, -0.36067417263984680176 ;  /* 0xbeb8aa490a097423 */ /* 0x000fe20000010009 */
[----:B------:R-:W-:Y:S01]  /*6160*/  BAR.SYNC.DEFER_BLOCKING 0x0 ;  /* 0x0000000000007b1d */ /* 0x000fe20000010000 */
[----:B------:R-:W-:Y:S01]  /*6170*/  ISETP.GE.U32.AND P1, PT, R42, 0x7f800000, PT ;  /* 0x7f8000002a00780c */ /* 0x000fe20003f26070 */
[----:B------:R-:W-:Y:S01]  /*6180*/  FFMA.FTZ R8, R7, R8, 0.48089820146560668945 ;  /* 0x3ef6384a07087423 */ /* 0x000fe20000010008 */
[----:B-1----:R-:W-:Y:S02]  /*6190*/  IMAD R53, R26, 0x8, R49 ;  /* 0x000000081a357824 */ /* 0x002fe400078e0231 */
[----:B------:R-:W-:Y:S01]  /*61a0*/  FFMA.FTZ R9, R10, R9, 0.48089820146560668945 ;  /* 0x3ef6384a0a097423 */ /* 0x000fe20000010009 */
[----:B------:R-:W-:Y:S01]  /*61b0*/  ISETP.GE.U32.AND P2, PT, R81, 0x7f800000, PT ;  /* 0x7f8000005100780c */ /* 0x000fe20003f46070 */
[----:B------:R-:W-:Y:S01]  /*61c0*/  FFMA.FTZ R8, R7, R8, -0.72134751081466674805 ;  /* 0xbf38aa3b07087423 */ /* 0x000fe20000010008 */
[----:B------:R-:W-:Y:S01]  /*61d0*/  LOP3.LUT R78, R3, 0x8, RZ, 0x3c, !PT ;  /* 0x00000008034e7812 */ /* 0x000fe200078e3cff */
[----:B--2---:R-:W-:-:S02]  /*61e0*/  IMAD R55, R26, 0x4, R53 ;  /* 0x000000041a377824 */ /* 0x004fc400078e0235 */
[----:B------:R-:W-:Y:S01]  /*61f0*/  FFMA.FTZ R9, R10, R9, -0.72134751081466674805 ;  /* 0xbf38aa3b0a097423 */ /* 0x000fe20000010009 */
[C---:B------:R-:W-:Y:S01]  /*6200*/  FMUL R8, R7.reuse, R8 ;  /* 0x0000000807087220 */ /* 0x040fe20000400000 */
[----:B------:R-:W-:Y:S01]  /*6210*/  LEA.HI R27, R0, 0x1c, RZ, 0x1a ;  /* 0x0000001c001b7811 */ /* 0x000fe200078fd0ff */
[----:B------:R-:W-:Y:S02]  /*6220*/  IMAD R57, R26, 0x4, R55 ;  /* 0x000000041a397824 */ /* 0x000fe400078e0237 */
[----:B------:R-:W-:Y:S01]  /*6230*/  FMUL R9, R10, R9 ;  /* 0x000000090a097220 */ /* 0x000fe20000400000 */
[C---:B------:R-:W-:Y:S01]  /*6240*/  FMUL R8, R7.reuse, R8 ;  /* 0x0000000807087220 */ /* 0x040fe20000400000 */
[----:B------:R-:W-:Y:S01]  /*6250*/  LEA.HI R19, R0, 0xc, RZ, 0x1a ;  /* 0x0000000c00137811 */ /* 0x000fe200078fd0ff */
[----:B------:R-:W-:Y:S02]  /*6260*/  IMAD R61, R26, 0x8, R57 ;  /* 0x000000081a3d7824 */ /* 0x000fe400078e0239 */
[----:B------:R-:W-:Y:S01]  /*6270*/  FMUL R9, R10, R9 ;  /* 0x000000090a097220 */ /* 0x000fe20000400000 */
[----:B------:R-:W-:Y:S01]  /*6280*/  FFMA.FTZ R7, R7, 1.4426950216293334961, R8 ;  /* 0x3fb8aa3b07077823 */ /* 0x000fe20000010008 */
[----:B------:R-:W-:Y:S01]  /*6290*/  @P2 IMAD.MOV.U32 R8, RZ, RZ, 0x7f800000 ;  /* 0x7f800000ff082424 */ /* 0x000fe200078e00ff */
[----:B------:R-:W-:Y:S01]  /*62a0*/  LEA.HI R35, R0, 0x2c, RZ, 0x1a ;  /* 0x0000002c00237811 */ /* 0x000fe200078fd0ff */
[----:B------:R-:W-:-:S02]  /*62b0*/  IMAD R63, R26, 0x4, R61 ;  /* 0x000000041a3f7824 */ /* 0x000fc400078e023d */
[----:B------:R-:W-:Y:S01]  /*62c0*/  FADD R5, R6, R7 ;  /* 0x0000000706057221 */ /* 0x000fe20000000000 */
[----:B------:R-:W-:Y:S01]  /*62d0*/  @P1 IMAD.MOV.U32 R6, RZ, RZ, 0x7f800000 ;  /* 0x7f800000ff061424 */ /* 0x000fe200078e00ff */
[----:B------:R-:W1:Y:S01]  /*62e0*/  LDS.64 R76, [R3+UR43] ;  /* 0x0000002b034c7984 */ /* 0x000e620008000a00 */
[----:B------:R-:W-:Y:S01]  /*62f0*/  IMAD R7, R2, UR5, RZ ;  /* 0x0000000502077c24 */ /* 0x000fe2000f8e02ff */
[----:B------:R-:W-:Y:S01]  /*6300*/  USHF.R.S32.HI UR5, URZ, 0x1f, UR4 ;  /* 0x0000001f3f057899 */ /* 0x000fe20008011404 */
[----:B------:R-:W-:Y:S01]  /*6310*/  FFMA.FTZ R10, R10, 1.4426950216293334961, R9 ;  /* 0x3fb8aa3b0a0a7823 */ /* 0x000fe20000010009 */
[----:B------:R-:W2:Y:S01]  /*6320*/  LDS.64 R86, [R78+UR43] ;  /* 0x0000002b4e567984 */ /* 0x000ea20008000a00 */
[----:B------:R-:W-:Y:S01]  /*6330*/  @P1 FFMA.FTZ R5, R42, R6, +INF ;  /* 0x7f8000002a051423 */ /* 0x000fe20000010006 */
[----:B0-----:R-:W-:Y:S01]  /*6340*/  IADD3 R68, P3, P4, R7, UR4, R68 ;  /* 0x0000000407447c10 */ /* 0x001fe2000fc7e044 */
[----:B------:R-:W-:Y:S01]  /*6350*/  IMAD R65, R26, 0x4, R63 ;  /* 0x000000041a417824 */ /* 0x000fe200078e023f */
[----:B------:R-:W-:Y:S01]  /*6360*/  SHF.R.S32.HI R6, RZ, 0x1f, R7 ;  /* 0x0000001fff067819 */ /* 0x000fe20000011407 */
[----:B------:R-:W-:Y:S01]  /*6370*/  FADD R71, R11, R10 ;  /* 0x0000000a0b477221 */ /* 0x000fe20000000000 */
[----:B------:R-:W-:Y:S01]  /*6380*/  LEA.HI R7, R0, 0x7c, RZ, 0x1a ;  /* 0x0000007c00077811 */ /* 0x000fe200078fd0ff */
[----:B------:R-:W-:Y:S01]  /*6390*/  @P2 FFMA.FTZ R71, R81, R8, +INF ;  /* 0x7f80000051472423 */ /* 0x000fe20000010008 */
[----:B------:R-:W-:Y:S01]  /*63a0*/  IADD3.X R80, R6, UR5, R69, P3, P4 ;  /* 0x0000000506507c10 */ /* 0x000fe20009fe8445 */
[----:B------:R-:W-:Y:S01]  /*63b0*/  IMAD R69, R26, 0x8, R65 ;  /* 0x000000081a457824 */ /* 0x000fe200078e0241 */
[----:B------:R-:W-:Y:S01]  /*63c0*/  IADD3 R6, P2, R13, R68, RZ ;  /* 0x000000440d067210 */ /* 0x000fe20007f5e0ff */
[-C--:B------:R-:W-:Y:S01]  /*63d0*/  IMAD R74, R7, R26.reuse, RZ ;  /* 0x0000001a074a7224 */ /* 0x080fe200078e02ff */
[C---:B------:R-:W-:Y:S01]  /*63e0*/  LEA.HI R43, R0.reuse, 0x3c, RZ, 0x1a ;  /* 0x0000003c002b7811 */ /* 0x040fe200078fd0ff */
[-C--:B------:R-:W-:Y:S01]  /*63f0*/  IMAD R27, R27, R26.reuse, RZ ;  /* 0x0000001a1b1b7224 */ /* 0x080fe200078e02ff */
[----:B------:R-:W-:Y:S01]  /*6400*/  LEA.HI R51, R0, 0x4c, RZ, 0x1a ;  /* 0x0000004c00337811 */ /* 0x000fe200078fd0ff */
[----:B------:R-:W-:Y:S01]  /*6410*/  IMAD R72, R26, 0x4, R69 ;  /* 0x000000041a487824 */ /* 0x000fe200078e0245 */
[C---:B------:R-:W-:Y:S01]  /*6420*/  LEA.HI R59, R0.reuse, 0x5c, RZ, 0x1a ;  /* 0x0000005c003b7811 */ /* 0x040fe200078fd0ff */
[----:B------:R-:W-:Y:S01]  /*6430*/  LDS.64 R84, [R3+UR43+0x400] ;  /* 0x0004002b03547984 */ /* 0x000fe20008000a00 */
[----:B------:R-:W-:Y:S01]  /*6440*/  LEA.HI R67, R0, 0x6c, RZ, 0x1a ;  /* 0x0000006c00437811 */ /* 0x000fe200078fd0ff */
[----:B------:R-:W-:Y:S01]  /*6450*/  IMAD R19, R19, R26, RZ ;  /* 0x0000001a13137224 */ /* 0x000fe200078e02ff */
[----:B------:R-:W-:Y:S01]  /*6460*/  IADD3 R10, P3, R17, R68, RZ ;  /* 0x00000044110a7210 */ /* 0x000fe20007f7e0ff */
[----:B------:R-:W0:Y:S01]  /*6470*/  LDS.64 R94, [R78+UR43+0x400] ;  /* 0x0004002b4e5e7984 */ /* 0x000e220008000a00 */
[----:B------:R-:W-:Y:S01]  /*6480*/  LEA.HI.X.SX32 R7, R13, R80, 0x1, P2 ;  /* 0x000000500d077211 */ /* 0x000fe200010f0eff */
[----:B------:R-:W-:Y:S01]  /*6490*/  IMAD R35, R35, R26, RZ ;  /* 0x0000001a23237224 */ /* 0x000fe200078e02ff */
[----:B------:R-:W-:Y:S01]  /*64a0*/  IADD3 R16, P2, R23, R68, RZ ;  /* 0x0000004417107210 */ /* 0x000fe20007f5e0ff */
[----:B------:R-:W-:Y:S01]  /*64b0*/  IMAD R43, R43, R26, RZ ;  /* 0x0000001a2b2b7224 */ /* 0x000fe200078e02ff */
[----:B------:R-:W-:Y:S01]  /*64c0*/  IADD3 R8, P4, R15, R68, RZ ;  /* 0x000000440f087210 */ /* 0x000fe20007f9e0ff */
[----:B------:R-:W-:Y:S01]  /*64d0*/  IMAD R51, R51, R26, RZ ;  /* 0x0000001a33337224 */ /* 0x000fe200078e02ff */
[----:B------:R-:W-:Y:S01]  /*64e0*/  IADD3 R14, P5, R21, R68, RZ ;  /* 0x00000044150e7210 */ /* 0x000fe20007fbe0ff */
[----:B------:R-:W-:Y:S01]  /*64f0*/  IMAD R59, R59, R26, RZ ;  /* 0x0000001a3b3b7224 */ /* 0x000fe200078e02ff */
[----:B------:R-:W-:Y:S01]  /*6500*/  LEA.HI.X.SX32 R11, R17, R80, 0x1, P3 ;  /* 0x00000050110b7211 */ /* 0x000fe200018f0eff */
[----:B------:R-:W-:Y:S01]  /*6510*/  IMAD R67, R67, R26, RZ ;  /* 0x0000001a43437224 */ /* 0x000fe200078e02ff */
[----:B------:R-:W-:Y:S01]  /*6520*/  IADD3 R20, P3, R27, R68, RZ ;  /* 0x000000441b147210 */ /* 0x000fe20007f7e0ff */
[----:B------:R-:W-:Y:S01]  /*6530*/  IMAD R73, R26, 0x4, R72 ;  /* 0x000000041a497824 */ /* 0x000fe200078e0248 */
[----:B------:R-:W-:Y:S01]  /*6540*/  LEA.HI.X.SX32 R17, R23, R80, 0x1, P2 ;  /* 0x0000005017117211 */ /* 0x000fe200010f0eff */
[----:B------:R-:W-:Y:S01]  /*6550*/  ULDC UR4, c[0x0][0x27c] ;  /* 0x00009f0000047ab9 */ /* 0x000fe20000000800 */
[-C--:B------:R-:W-:Y:S01]  /*6560*/  IADD3 R26, P2, R33, R68.reuse, RZ ;  /* 0x00000044211a7210 */ /* 0x080fe20007f5e0ff */
[----:B------:R-:W-:Y:S01]  /*6570*/  UIMAD UR4, UR42, UR4, URZ ;  /* 0x000000042a0472a4 */ /* 0x000fe2000f8e023f */
[----:B------:R-:W-:-:S02]  /*6580*/  IADD3 R12, P6, R19, R68, RZ ;  /* 0x00000044130c7210 */ /* 0x000fc40007fde0ff */
[----:B------:R-:W-:Y:S01]  /*6590*/  LEA.HI.X.SX32 R9, R15, R80, 0x1, P4 ;  /* 0x000000500f097211 */ /* 0x000fe200020f0eff */
[----:B------:R-:W-:Y:S01]  /*65a0*/  USHF.L.U32 UR6, UR4, 0x2, URZ ;  /* 0x0000000204067899 */ /* 0x000fe2000800063f */
[----:B------:R-:W-:Y:S01]  /*65b0*/  IADD3 R18, P4, R25, R68, RZ ;  /* 0x0000004419127210 */ /* 0x000fe20007f9e0ff */
[----:B------:R-:W-:Y:S01]  /*65c0*/  UIMAD.WIDE UR4, UR4, 0x4, URZ ;  /* 0x00000004040478a5 */ /* 0x000fe2000f8e023f */
[----:B------:R-:W-:Y:S02]  /*65d0*/  LEA.HI.X.SX32 R15, R21, R80, 0x1, P5 ;  /* 0x00000050150f7211 */ /* 0x000fe400028f0eff */
[----:B------:R-:W-:Y:S02]  /*65e0*/  IADD3 R24, P5, R31, R68, RZ ;  /* 0x000000441f187210 */ /* 0x000fe40007fbe0ff */
[----:B------:R-:W-:Y:S02]  /*65f0*/  LEA.HI.X.SX32 R21, R27, R80, 0x1, P3 ;  /* 0x000000501b157211 */ /* 0x000fe400018f0eff */
[----:B------:R-:W-:-:S02]  /*6600*/  IADD3 R30, P3, R37, R68, RZ ;  /* 0x00000044251e7210 */ /* 0x000fc40007f7e0ff */
[-C--:B------:R-:W-:Y:S02]  /*6610*/  LEA.HI.X.SX32 R27, R33, R80.reuse, 0x1, P2 ;  /* 0x00000050211b7211 */ /* 0x080fe400010f0eff */
[----:B------:R-:W-:Y:S02]  /*6620*/  LEA.HI.X.SX32 R13, R19, R80, 0x1, P6 ;  /* 0x00000050130d7211 */ /* 0x000fe400030f0eff */
[-C--:B------:R-:W-:Y:S02]  /*6630*/  IADD3 R36, P2, R43, R68.reuse, RZ ;  /* 0x000000442b247210 */ /* 0x080fe40007f5e0ff */
[----:B------:R-:W-:Y:S02]  /*6640*/  IADD3 R22, P6, R29, R68, RZ ;  /* 0x000000441d167210 */ /* 0x000fe40007fde0ff */
[----:B------:R-:W-:Y:S02]  /*6650*/  LEA.HI.X.SX32 R19, R25, R80, 0x1, P4 ;  /* 0x0000005019137211 */ /* 0x000fe400020f0eff */
[----:B------:R-:W-:-:S02]  /*6660*/  IADD3 R28, P4, R35, R68, RZ ;  /* 0x00000044231c7210 */ /* 0x000fc40007f9e0ff */
[----:B------:R-:W-:Y:S02]  /*6670*/  LEA.HI.X.SX32 R25, R31, R80, 0x1, P5 ;  /* 0x000000501f197211 */ /* 0x000fe400028f0eff */
[----:B------:R-:W-:Y:S02]  /*6680*/  IADD3 R34, P5, R41, R68, RZ ;  /* 0x0000004429227210 */ /* 0x000fe40007fbe0ff */
[----:B------:R-:W-:Y:S02]  /*6690*/  LEA.HI.X.SX32 R31, R37, R80, 0x1, P3 ;  /* 0x00000050251f7211 */ /* 0x000fe400018f0eff */
[----:B------:R-:W-:Y:S02]  /*66a0*/  IADD3 R40, P3, R47, R68, RZ ;  /* 0x000000442f287210 */ /* 0x000fe40007f7e0ff */
[-C--:B------:R-:W-:Y:S02]  /*66b0*/  LEA.HI.X.SX32 R37, R43, R80.reuse, 0x1, P2 ;  /* 0x000000502b257211 */ /* 0x080fe400010f0eff */
[----:B------:R-:W-:-:S02]  /*66c0*/  LEA.HI.X.SX32 R23, R29, R80, 0x1, P6 ;  /* 0x000000501d177211 */ /* 0x000fc400030f0eff */
[-C--:B------:R-:W-:Y:S02]  /*66d0*/  IADD3 R46, P2, R53, R68.reuse, RZ ;  /* 0x00000044352e7210 */ /* 0x080fe40007f5e0ff */
[----:B------:R-:W-:Y:S02]  /*66e0*/  IADD3 R32, P6, R39, R68, RZ ;  /* 0x0000004427207210 */ /* 0x000fe40007fde0ff */
[----:B------:R-:W-:Y:S02]  /*66f0*/  LEA.HI.X.SX32 R29, R35, R80, 0x1, P4 ;  /* 0x00000050231d7211 */ /* 0x000fe400020f0eff */
[----:B------:R-:W-:Y:S02]  /*6700*/  IADD3 R38, P4, R45, R68, RZ ;  /* 0x000000442d267210 */ /* 0x000fe40007f9e0ff */
[----:B------:R-:W-:Y:S02]  /*6710*/  LEA.HI.X.SX32 R35, R41, R80, 0x1, P5 ;  /* 0x0000005029237211 */ /* 0x000fe400028f0eff */
[----:B------:R-:W-:-:S02]  /*6720*/  IADD3 R44, P5, R51, R68, RZ ;  /* 0x00000044332c7210 */ /* 0x000fc40007fbe0ff */
[----:B------:R-:W-:Y:S02]  /*6730*/  LEA.HI.X.SX32 R41, R47, R80, 0x1, P3 ;  /* 0x000000502f297211 */ /* 0x000fe400018f0eff */
[----:B------:R-:W-:Y:S02]  /*6740*/  IADD3 R50, P3, R57, R68, RZ ;  /* 0x0000004439327210 */ /* 0x000fe40007f7e0ff */
[-C--:B------:R-:W-:Y:S02]  /*6750*/  LEA.HI.X.SX32 R47, R53, R80.reuse, 0x1, P2 ;  /* 0x00000050352f7211 */ /* 0x080fe400010f0eff */
[----:B------:R-:W-:Y:S02]  /*6760*/  FSETP.NEU.AND P0, PT, R42, RZ, PT ;  /* 0x000000ff2a00720b */ /* 0x000fe40003f0d000 */
[----:B------:R-:W-:Y:S02]  /*6770*/  LEA.HI.X.SX32 R33, R39, R80, 0x1, P6 ;  /* 0x0000005027217211 */ /* 0x000fe400030f0eff */
[----:B------:R-:W-:-:S02]  /*6780*/  IADD3 R56, P2, R63, R68, RZ ;  /* 0x000000443f387210 */ /* 0x000fc40007f5e0ff */
[----:B------:R-:W-:Y:S02]  /*6790*/  IADD3 R42, P6, R49, R68, RZ ;  /* 0x00000044312a7210 */ /* 0x000fe40007fde0ff */
[----:B------:R-:W-:Y:S02]  /*67a0*/  LEA.HI.X.SX32 R39, R45, R80, 0x1, P4 ;  /* 0x000000502d277211 */ /* 0x000fe400020f0eff */
[----:B------:R-:W-:Y:S02]  /*67b0*/  IADD3 R48, P4, R55, R68, RZ ;  /* 0x0000004437307210 */ /* 0x000fe40007f9e0ff */
[----:B------:R-:W-:Y:S02]  /*67c0*/  LEA.HI.X.SX32 R45, R51, R80, 0x1, P5 ;  /* 0x00000050332d7211 */ /* 0x000fe400028f0eff */
[----:B------:R-:W-:Y:S02]  /*67d0*/  IADD3 R54, P5, R61, R68, RZ ;  /* 0x000000443d367210 */ /* 0x000fe40007fbe0ff */
[----:B------:R-:W-:-:S02]  /*67e0*/  LEA.HI.X.SX32 R51, R57, R80, 0x1, P3 ;  /* 0x0000005039337211 */ /* 0x000fc400018f0eff */
[----:B------:R-:W-:Y:S02]  /*67f0*/  IADD3 R60, P3, R67, R68, RZ ;  /* 0x00000044433c7210 */ /* 0x000fe40007f7e0ff */
[-C--:B------:R-:W-:Y:S02]  /*6800*/  LEA.HI.X.SX32 R57, R63, R80.reuse, 0x1, P2 ;  /* 0x000000503f397211 */ /* 0x080fe400010f0eff */
[----:B-1----:R-:W-:Y:S02]  /*6810*/  PRMT R83, R76, 0x7770, RZ ;  /* 0x000077704c537816 */ /* 0x002fe400000000ff */
[----:B------:R-:W-:Y:S02]  /*6820*/  FSETP.NEU.AND P1, PT, R81, RZ, PT ;  /* 0x000000ff5100720b */ /* 0x000fe40003f2d000 */
[----:B------:R-:W-:Y:S01]  /*6830*/  LEA.HI.X.SX32 R43, R49, R80, 0x1, P6 ;  /* 0x00000050312b7211 */ /* 0x000fe200030f0eff */
[----:B------:R1:W-:Y:S01]  /*6840*/  STG.E.U8 desc[UR44][R6.64], R83 ;  /* 0x0000005306007986 */ /* 0x0003e2000c10112c */
[----:B------:R-:W-:-:S02]  /*6850*/  IADD3 R66, P2, R73, R68, RZ ;  /* 0x0000004449427210 */ /* 0x000fc40007f5e0ff */
[----:B--2---:R-:W-:Y:S02]  /*6860*/  PRMT R93, R86, 0x7770, RZ ;  /* 0x00007770565d7816 */ /* 0x004fe400000000ff */
[-C--:B------:R-:W-:Y:S02]  /*6870*/  LEA.HI.X.SX32 R49, R55, R80.reuse, 0x1, P4 ;  /* 0x0000005037317211 */ /* 0x080fe400020f0eff */
[----:B------:R-:W-:Y:S01]  /*6880*/  PRMT R81, R76, 0x7771, RZ ;  /* 0x000077714c517816 */ /* 0x000fe200000000ff */
[----:B------:R2:W-:Y:S01]  /*6890*/  STG.E.U8 desc[UR44][R8.64], R93 ;  /* 0x0000005d08007986 */ /* 0x0005e2000c10112c */
[-C--:B------:R-:W-:Y:S02]  /*68a0*/  LEA.HI.X.SX32 R55, R61, R80.reuse, 0x1, P5 ;  /* 0x000000503d377211 */ /* 0x080fe400028f0eff */
[----:B------:R-:W-:Y:S01]  /*68b0*/  PRMT R91, R86, 0x7771, RZ ;  /* 0x00007771565b7816 */ /* 0x000fe200000000ff */
[----:B------:R3:W-:Y:S01]  /*68c0*/  STG.E.U8 desc[UR44][R10.64], R81 ;  /* 0x000000510a007986 */ /* 0x0007e2000c10112c */
[----:B------:R-:W-:-:S02]  /*68d0*/  LEA.HI.X.SX32 R61, R67, R80, 0x1, P3 ;  /* 0x00000050433d7211 */ /* 0x000fc400018f0eff */
[----:B------:R-:W-:Y:S01]  /*68e0*/  PRMT R79, R76, 0x7772, RZ ;  /* 0x000077724c4f7816 */ /* 0x000fe200000000ff */
[----:B------:R4:W-:Y:S01]  /*68f0*/  STG.E.U8 desc[UR44][R12.64], R91 ;  /* 0x0000005b0c007986 */ /* 0x0009e2000c10112c */
[----:B------:R-:W-:Y:S02]  /*6900*/  LEA.HI.X.SX32 R67, R73, R80, 0x1, P2 ;  /* 0x0000005049437211 */ /* 0x000fe400010f0eff */
[----:B------:R-:W-:Y:S01]  /*6910*/  PRMT R89, R86, 0x7772, RZ ;  /* 0x0000777256597816 */ /* 0x000fe200000000ff */
[----:B------:R0:W-:Y:S01]  /*6920*/  STG.E.U8 desc[UR44][R14.64], R79 ;  /* 0x0000004f0e007986 */ /* 0x0001e2000c10112c */
[----:B------:R-:W-:Y:S02]  /*6930*/  PRMT R73, R76, 0x7773, RZ ;  /* 0x000077734c497816 */ /* 0x000fe400000000ff */
[----:B-1----:R-:W-:Y:S01]  /*6940*/  PRMT R83, R86, 0x7773, RZ ;  /* 0x0000777356537816 */ /* 0x002fe200000000ff */
[----:B------:R-:W-:Y:S01]  /*6950*/  STG.E.U8 desc[UR44][R16.64], R89 ;  /* 0x0000005910007986 */ /* 0x000fe2000c10112c */
[----:B--2---:R-:W-:-:S02]  /*6960*/  PRMT R9, R77, 0x7770, RZ ;  /* 0x000077704d097816 */ /* 0x004fc400000000ff */
[----:B---3--:R-:W-:Y:S01]  /*6970*/  PRMT R81, R87, 0x7770, RZ ;  /* 0x0000777057517816 */ /* 0x008fe200000000ff */
[----:B------:R1:W-:Y:S01]  /*6980*/  STG.E.U8 desc[UR44][R18.64], R73 ;  /* 0x0000004912007986 */ /* 0x0003e2000c10112c */
[----:B------:R-:W-:Y:S02]  /*6990*/  PRMT R7, R77, 0x7771, RZ ;  /* 0x000077714d077816 */ /* 0x000fe400000000ff */
[----:B----4-:R-:W-:Y:S01]  /*69a0*/  PRMT R13, R87, 0x7771, RZ ;  /* 0x00007771570d7816 */ /* 0x010fe200000000ff */
[----:B------:R-:W-:Y:S01]  /*69b0*/  STG.E.U8 desc[UR44][R20.64], R83 ;  /* 0x0000005314007986 */ /* 0x000fe2000c10112c */
[----:B------:R-:W-:Y:S02]  /*69c0*/  PRMT R3, R77, 0x7772, RZ ;  /* 0x000077724d037816 */ /* 0x000fe400000000ff */
[----:B------:R-:W-:Y:S01]  /*69d0*/  PRMT R11, R87, 0x7772, RZ ;  /* 0x00007772570b7816 */ /* 0x000fe200000000ff */
[----:B------:R2:W-:Y:S01]  /*69e0*/  STG.E.U8 desc[UR44][R22.64], R9 ;  /* 0x0000000916007986 */ /* 0x0005e2000c10112c */
[----:B------:R-:W-:-:S02]  /*69f0*/  PRMT R77, R77, 0x7773, RZ ;  /* 0x000077734d4d7816 */ /* 0x000fc400000000ff */
[----:B------:R-:W-:Y:S01]  /*6a00*/  PRMT R87, R87, 0x7773, RZ ;  /* 0x0000777357577816 */ /* 0x000fe200000000ff */
[----:B------:R-:W-:Y:S01]  /*6a10*/  STG.E.U8 desc[UR44][R24.64], R81 ;  /* 0x0000005118007986 */ /* 0x000fe2000c10112c */
[C---:B0-----:R-:W-:Y:S02]  /*6a20*/  PRMT R15, R94.reuse, 0x7770, RZ ;  /* 0x000077705e0f7816 */ /* 0x041fe400000000ff */
[-C--:B------:R-:W-:Y:S01]  /*6a30*/  IADD3 R52, P6, R59, R68.reuse, RZ ;  /* 0x000000443b347210 */ /* 0x080fe20007fde0ff */
[----:B------:R0:W-:Y:S01]  /*6a40*/  STG.E.U8 desc[UR44][R26.64], R7 ;  /* 0x000000071a007986 */ /* 0x0001e2000c10112c */
[----:B-1----:R-:W-:Y:S02]  /*6a50*/  PRMT R19, R94, 0x7772, RZ ;  /* 0x000077725e137816 */ /* 0x002fe400000000ff */
[----:B------:R-:W-:Y:S01]  /*6a60*/  IADD3 R58, P4, R65, R68, RZ ;  /* 0x00000044413a7210 */ /* 0x000fe20007f9e0ff */
[----:B------:R1:W-:Y:S01]  /*6a70*/  STG.E.U8 desc[UR44][R28.64], R13 ;  /* 0x0000000d1c007986 */ /* 0x0003e2000c10112c */
[----:B--2---:R-:W-:-:S02]  /*6a80*/  PRMT R9, R84, 0x7770, RZ ;  /* 0x0000777054097816 */ /* 0x004fc400000000ff */
[----:B------:R-:W-:Y:S01]  /*6a90*/  LEA.HI.X.SX32 R53, R59, R80, 0x1, P6 ;  /* 0x000000503b357211 */ /* 0x000fe200030f0eff */
[----:B------:R2:W-:Y:S01]  /*6aa0*/  STG.E.U8 desc[UR44][R30.64], R3 ;  /* 0x000000031e007986 */ /* 0x0005e2000c10112c */
[----:B------:R-:W-:Y:S02]  /*6ab0*/  PRMT R17, R94, 0x7773, RZ ;  /* 0x000077735e117816 */ /* 0x000fe400000000ff */
[-C--:B------:R-:W-:Y:S01]  /*6ac0*/  IADD3 R62, P6, R69, R68.reuse, RZ ;  /* 0x00000044453e7210 */ /* 0x080fe20007fde0ff */
[----:B------:R3:W-:Y:S01]  /*6ad0*/  STG.E.U8 desc[UR44][R32.64], R11 ;  /* 0x0000000b20007986 */ /* 0x0007e2000c10112c */
[----:B0-----:R-:W-:Y:S02]  /*6ae0*/  PRMT R7, R84, 0x7771, RZ ;  /* 0x0000777154077816 */ /* 0x001fe400000000ff */
[----:B------:R-:W-:Y:S01]  /*6af0*/  IADD3 R64, P5, R72, R68, RZ ;  /* 0x0000004448407210 */ /* 0x000fe20007fbe0ff */
[----:B------:R-:W-:Y:S01]  /*6b00*/  STG.E.U8 desc[UR44][R34.64], R77 ;  /* 0x0000004d22007986 */ /* 0x000fe2000c10112c */
[----:B-1----:R-:W-:-:S02]  /*6b10*/  PRMT R13, R94, 0x7771, RZ ;  /* 0x000077715e0d7816 */ /* 0x002fc400000000ff */
[----:B------:R-:W-:Y:S01]  /*6b20*/  LEA.HI.X.SX32 R59, R65, R80, 0x1, P4 ;  /* 0x00000050413b7211 */ /* 0x000fe200020f0eff */
[----:B------:R-:W-:Y:S01]  /*6b30*/  STG.E.U8 desc[UR44][R36.64], R87 ;  /* 0x0000005724007986 */ /* 0x000fe2000c10112c */
[----:B--2---:R-:W-:Y:S02]  /*6b40*/  PRMT R3, R84, 0x7772, RZ ;  /* 0x0000777254037816 */ /* 0x004fe400000000ff */
[----:B------:R-:W-:Y:S01]  /*6b50*/  IADD3 R68, P4, R74, R68, RZ ;  /* 0x000000444a447210 */ /* 0x000fe20007f9e0ff */
[----:B------:R0:W-:Y:S01]  /*6b60*/  STG.E.U8 desc[UR44][R38.64], R9 ;  /* 0x0000000926007986 */ /* 0x0001e2000c10112c */
[----:B---3--:R-:W-:Y:S02]  /*6b70*/  PRMT R11, R84, 0x7773, RZ ;  /* 0x00007773540b7816 */ /* 0x008fe400000000ff */
[-C--:B------:R-:W-:Y:S01]  /*6b80*/  LEA.HI.X.SX32 R63, R69, R80.reuse, 0x1, P6 ;  /* 0x00000050453f7211 */ /* 0x080fe200030f0eff */
[----:B------:R1:W-:Y:S01]  /*6b90*/  STG.E.U8 desc[UR44][R40.64], R15 ;  /* 0x0000000f28007986 */ /* 0x0003e2000c10112c */
[----:B------:R-:W-:-:S02]  /*6ba0*/  LEA.HI.X.SX32 R65, R72, R80, 0x1, P5 ;  /* 0x0000005048417211 */ /* 0x000fc400028f0eff */
[----:B------:R-:W-:Y:S01]  /*6bb0*/  LEA.HI.X.SX32 R69, R74, R80, 0x1, P4 ;  /* 0x000000504a457211 */ /* 0x000fe200020f0eff */
[----:B------:R2:W-:Y:S01]  /*6bc0*/  STG.E.U8 desc[UR44][R42.64], R7 ;  /* 0x000000072a007986 */ /* 0x0005e2000c10112c */
[C---:B------:R-:W-:Y:S01]  /*6bd0*/  LOP3.LUT P2, RZ, R0.reuse, 0xc0, RZ, 0xc0, !PT ;  /* 0x000000c000ff7812 */ /* 0x040fe2000784c0ff */
[----:B------:R-:W-:Y:S01]  /*6be0*/  IMAD.SHL.U32 R0, R0, 0x2, RZ ;  /* 0x0000000200007824 */ /* 0x000fe200078e00ff */
[----:B------:R-:W-:Y:S01]  /*6bf0*/  FSEL R5, R5, -INF , P0 ;  /* 0xff80000005057808 */ /* 0x000fe20000000000 */
[----:B------:R3:W-:Y:S01]  /*6c00*/  STG.E.U8 desc[UR44][R44.64], R13 ;  /* 0x0000000d2c007986 */ /* 0x0007e2000c10112c */
[----:B0-----:R-:W-:Y:S02]  /*6c10*/  PRMT R9, R85, 0x7770, RZ ;  /* 0x0000777055097816 */ /* 0x001fe400000000ff */
[----:B------:R-:W-:Y:S01]  /*6c20*/  FSEL R6, R71, -INF , P1 ;  /* 0xff80000047067808 */ /* 0x000fe20000800000 */
[----:B------:R0:W-:Y:S01]  /*6c30*/  STG.E.U8 desc[UR44][R46.64], R3 ;  /* 0x000000032e007986 */ /* 0x0001e2000c10112c */
[----:B-1----:R-:W-:Y:S01]  /*6c40*/  PRMT R15, R95, 0x7770, RZ ;  /* 0x000077705f0f7816 */ /* 0x002fe200000000ff */
[----:B------:R-:W-:Y:S01]  /*6c50*/  FFMA R70, R5, 0.69314718246459960938, R70 ;  /* 0x3f31721805467823 */ /* 0x000fe20000000046 */
[----:B------:R-:W-:Y:S01]  /*6c60*/  LOP3.LUT R5, R0, 0xf8, RZ, 0xc0, !PT ;  /* 0x000000f800057812 */ /* 0x000fe200078ec0ff */
[----:B------:R1:W-:Y:S01]  /*6c70*/  STG.E.U8 desc[UR44][R48.64], R19 ;  /* 0x0000001330007986 */ /* 0x0003e2000c10112c */
[----:B--2---:R-:W-:Y:S01]  /*6c80*/  PRMT R7, R85, 0x7771, RZ ;  /* 0x0000777155077816 */ /* 0x004fe200000000ff */
[----:B------:R-:W-:Y:S01]  /*6c90*/  FFMA R71, R6, 0.69314718246459960938, R75 ;  /* 0x3f31721806477823 */ /* 0x000fe2000000004b */
[----:B------:R-:W-:Y:S01]  /*6ca0*/  IMAD.HI R0, R2, 0x4, RZ ;  /* 0x0000000402007827 */ /* 0x000fe200078e02ff */
[----:B------:R2:W-:Y:S01]  /*6cb0*/  STG.E.U8 desc[UR44][R50.64], R11 ;  /* 0x0000000b32007986 */ /* 0x0005e2000c10112c */
[----:B---3--:R-:W-:-:S03]  /*6cc0*/  PRMT R13, R95, 0x7771, RZ ;  /* 0x000077715f0d7816 */ /* 0x008fc600000000ff */
[----:B------:R-:W-:Y:S01]  /*6cd0*/  STG.E.U8 desc[UR44][R52.64], R17 ;  /* 0x0000001134007986 */ /* 0x000fe2000c10112c */
[C---:B0-----:R-:W-:Y:S02]  /*6ce0*/  PRMT R3, R85.reuse, 0x7772, RZ ;  /* 0x0000777255037816 */ /* 0x041fe400000000ff */
[----:B------:R-:W-:Y:S01]  /*6cf0*/  PRMT R85, R85, 0x7773, RZ ;  /* 0x0000777355557816 */ /* 0x000fe200000000ff */
[----:B------:R-:W-:Y:S01]  /*6d00*/  STG.E.U8 desc[UR44][R54.64], R9 ;  /* 0x0000000936007986 */ /* 0x000fe2000c10112c */
[----:B-1----:R-:W0:Y:S01]  /*6d10*/  LDC.64 R18, c[0x0][0x230] ;  /* 0x00008c00ff127b82 */ /* 0x002e220000000a00 */
[C---:B--2---:R-:W-:Y:S02]  /*6d20*/  PRMT R11, R95.reuse, 0x7772, RZ ;  /* 0x000077725f0b7816 */ /* 0x044fe400000000ff */
[----:B------:R-:W-:Y:S01]  /*6d30*/  STG.E.U8 desc[UR44][R56.64], R15 ;  /* 0x0000000f38007986 */ /* 0x000fe2000c10112c */
[----:B------:R-:W-:-:S03]  /*6d40*/  PRMT R95, R95, 0x7773, RZ ;  /* 0x000077735f5f7816 */ /* 0x000fc600000000ff */
[----:B------:R-:W-:Y:S04]  /*6d50*/  STG.E.U8 desc[UR44][R58.64], R7 ;  /* 0x000000073a007986 */ /* 0x000fe8000c10112c */
[----:B------:R-:W-:Y:S04]  /*6d60*/  STG.E.U8 desc[UR44][R60.64], R13 ;  /* 0x0000000d3c007986 */ /* 0x000fe8000c10112c */
[----:B------:R1:W-:Y:S04]  /*6d70*/  STG.E.U8 desc[UR44][R62.64], R3 ;  /* 0x000000033e007986 */ /* 0x0003e8000c10112c */
[----:B------:R2:W-:Y:S04]  /*6d80*/  STG.E.U8 desc[UR44][R64.64], R11 ;  /* 0x0000000b40007986 */ /* 0x0005e8000c10112c */
[----:B------:R2:W-:Y:S04]  /*6d90*/  STG.E.U8 desc[UR44][R66.64], R85 ;  /* 0x0000005542007986 */ /* 0x0005e8000c10112c */
[----:B------:R2:W-:Y:S01]  /*6da0*/  STG.E.U8 desc[UR44][R68.64], R95 ;  /* 0x0000005f44007986 */ /* 0x0005e2000c10112c */
[----:B-1----:R-:W-:Y:S01]  /*6db0*/  IMAD.SHL.U32 R3, R2, 0x4, RZ ;  /* 0x0000000402037824 */ /* 0x002fe200078e00ff */
[----:B------:R-:W-:Y:S04]  /*6dc0*/  BAR.SYNC.DEFER_BLOCKING 0x0 ;  /* 0x0000000000007b1d */ /* 0x000fe80000010000 */
[----:B0-----:R-:W-:-:S04]  /*6dd0*/  IADD3 R2, P0, P1, R3, UR6, R18 ;  /* 0x0000000603027c10 */ /* 0x001fc8000f91e012 */
[----:B------:R-:W-:Y:S01]  /*6de0*/  IADD3.X R3, R0, UR5, R19, P0, P1 ;  /* 0x0000000500037c10 */ /* 0x000fe200087e2413 */
[----:B------:R2:W-:Y:S01]  /*6df0*/  STS.64 [R5+UR43], R70 ;  /* 0x0000004605007988 */ /* 0x0005e20008000a2b */
[----:B------:R-:W-:Y:S06]  /*6e00*/  BAR.SYNC.DEFER_BLOCKING 0x0 ;  /* 0x0000000000007b1d */ /* 0x000fec0000010000 */
[----:B------:R-:W-:Y:S05]  /*6e10*/  @P2 EXIT ;  /* 0x000000000000294d */ /* 0x000fea0003800000 */
[----:B--2---:R-:W0:Y:S04]  /*6e20*/  LDS R5, [R4] ;  /* 0x0000000004057984 */ /* 0x004e280000000800 */
[----:B0-----:R-:W-:Y:S01]  /*6e30*/  STG.E desc[UR44][R2.64], R5 ;  /* 0x0000000502007986 */ /* 0x001fe2000c10192c */
[----:B------:R-:W-:Y:S05]  /*6e40*/  EXIT ;  /* 0x000000000000794d */ /* 0x000fea0003800000 */
.L_x_2:
[----:B------:R-:W-:-:S00]  /*6e50*/  BRA `(.L_x_2) ;  /* 0xfffffffc00fc7947 */ /* 0x000fc0000383ffff */
[----:B------:R-:W-:-:S00]  /*6e60*/  NOP ;  /* 0x0000000000007918 */ /* 0x000fc00000000000 */
        /* <DEDUP_REMOVED lines=9> */
.L_x_3:


//--------------------- .nv.global.init           --------------------------
	.section	.nv.global.init,"aw",@progbits
.nv.global.init:
	.type		_$_str,@object
	.size		_$_str,(.L_0 - _$_str)
_$_str:
        /*0000*/ 	.byte	0x5f, 0x5f, 0x43, 0x55, 0x44, 0x41, 0x5f, 0x46, 0x54, 0x5a, 0x00
.L_0:


//--------------------- .nv.shared.attn_fwd       --------------------------
	.section	.nv.shared.attn_fwd,"aw",@nobits
	.sectionflags	@""
	.align	16
	.zero		1024


//--------------------- .nv.shared.reserved.0     --------------------------
	.section	.nv.shared.reserved.0,"aw",@nobits
	.weak		__nv_reservedSMEM_offset_0_alias
	.size		__nv_reservedSMEM_offset_0_alias, 0, 0
	.other		__nv_reservedSMEM_offset_0_alias,@"STO_CUDA_RESERVED_SHARED STV_DEFAULT"
__nv_reservedSMEM_offset_0_alias:
	.zero		0


//--------------------- .nv.constant0.attn_fwd    --------------------------
	.section	.nv.constant0.attn_fwd,"a",@progbits
	.sectionflags	@""
	.align	4
.nv.constant0.attn_fwd:
	.zero		664


//--------------------- SYMBOLS --------------------------

	.type		.nv.reservedSmem.offset0,@object
	.size		.nv.reservedSmem.offset0,0x4
